//
// Generated by NVIDIA NVVM Compiler
//
// Compiler Build ID: CL-36424714
// Cuda compilation tools, release 13.0, V13.0.88
// Based on NVVM 20.0.0
//

.version 9.0
.target sm_100
.address_size 64

	// .globl	_Z14MatrixMulNaivePKfS0_Pfi
// _ZZ14MatrixMulTiledPKfS0_PfiE5tileA has been demoted
// _ZZ14MatrixMulTiledPKfS0_PfiE5tileB has been demoted

.visible .entry _Z14MatrixMulNaivePKfS0_Pfi(
	.param .u64 .ptr .align 1 _Z14MatrixMulNaivePKfS0_Pfi_param_0,
	.param .u64 .ptr .align 1 _Z14MatrixMulNaivePKfS0_Pfi_param_1,
	.param .u64 .ptr .align 1 _Z14MatrixMulNaivePKfS0_Pfi_param_2,
	.param .u32 _Z14MatrixMulNaivePKfS0_Pfi_param_3
)
{
	.reg .pred 	%p<10>;
	.reg .b32 	%r<40>;
	.reg .b32 	%f<67>;
	.reg .b64 	%rd<67>;

	ld.param.u64 	%rd14, [_Z14MatrixMulNaivePKfS0_Pfi_param_0];
	ld.param.u64 	%rd15, [_Z14MatrixMulNaivePKfS0_Pfi_param_1];
	ld.param.u32 	%r18, [_Z14MatrixMulNaivePKfS0_Pfi_param_3];
	cvta.to.global.u64 	%rd1, %rd15;
	cvta.to.global.u64 	%rd2, %rd14;
	mov.u32 	%r19, %ctaid.y;
	mov.u32 	%r20, %ntid.y;
	mov.u32 	%r21, %tid.y;
	mad.lo.s32 	%r1, %r19, %r20, %r21;
	mov.u32 	%r22, %ctaid.x;
	mov.u32 	%r23, %ntid.x;
	mov.u32 	%r24, %tid.x;
	mad.lo.s32 	%r2, %r22, %r23, %r24;
	max.s32 	%r25, %r1, %r2;
	setp.ge.s32 	%p1, %r25, %r18;
	@%p1 bra 	$L__BB0_13;
	mul.lo.s32 	%r3, %r18, %r1;
	and.b32  	%r4, %r18, 7;
	setp.lt.u32 	%p2, %r18, 8;
	mov.f32 	%f66, 0f00000000;
	mov.b32 	%r38, 0;
	@%p2 bra 	$L__BB0_4;
	and.b32  	%r38, %r18, 2147483640;
	neg.s32 	%r36, %r38;
	mul.wide.s32 	%rd16, %r18, 4;
	add.s64 	%rd3, %rd1, %rd16;
	shl.b32 	%r7, %r18, 3;
	mul.wide.s32 	%rd17, %r18, 8;
	add.s64 	%rd4, %rd1, %rd17;
	mul.wide.s32 	%rd18, %r18, 12;
	add.s64 	%rd5, %rd1, %rd18;
	mul.wide.s32 	%rd19, %r18, 16;
	add.s64 	%rd6, %rd1, %rd19;
	mul.wide.s32 	%rd20, %r18, 20;
	add.s64 	%rd7, %rd1, %rd20;
	mul.wide.s32 	%rd21, %r18, 24;
	add.s64 	%rd8, %rd1, %rd21;
	mul.wide.s32 	%rd22, %r18, 28;
	add.s64 	%rd9, %rd1, %rd22;
	mul.wide.u32 	%rd23, %r3, 4;
	add.s64 	%rd24, %rd23, %rd2;
	add.s64 	%rd66, %rd24, 16;
	mov.f32 	%f66, 0f00000000;
	mov.u32 	%r35, %r2;
$L__BB0_3:
	.pragma "nounroll";
	mul.wide.s32 	%rd25, %r35, 4;
	add.s64 	%rd26, %rd3, %rd25;
	add.s64 	%rd27, %rd4, %rd25;
	add.s64 	%rd28, %rd5, %rd25;
	add.s64 	%rd29, %rd6, %rd25;
	add.s64 	%rd30, %rd7, %rd25;
	add.s64 	%rd31, %rd8, %rd25;
	add.s64 	%rd32, %rd9, %rd25;
	add.s64 	%rd33, %rd1, %rd25;
	ld.global.f32 	%f16, [%rd66+-16];
	ld.global.f32 	%f17, [%rd33];
	fma.rn.f32 	%f18, %f16, %f17, %f66;
	ld.global.f32 	%f19, [%rd66+-12];
	ld.global.f32 	%f20, [%rd26];
	fma.rn.f32 	%f21, %f19, %f20, %f18;
	ld.global.f32 	%f22, [%rd66+-8];
	ld.global.f32 	%f23, [%rd27];
	fma.rn.f32 	%f24, %f22, %f23, %f21;
	ld.global.f32 	%f25, [%rd66+-4];
	ld.global.f32 	%f26, [%rd28];
	fma.rn.f32 	%f27, %f25, %f26, %f24;
	ld.global.f32 	%f28, [%rd66];
	ld.global.f32 	%f29, [%rd29];
	fma.rn.f32 	%f30, %f28, %f29, %f27;
	ld.global.f32 	%f31, [%rd66+4];
	ld.global.f32 	%f32, [%rd30];
	fma.rn.f32 	%f33, %f31, %f32, %f30;
	ld.global.f32 	%f34, [%rd66+8];
	ld.global.f32 	%f35, [%rd31];
	fma.rn.f32 	%f36, %f34, %f35, %f33;
	ld.global.f32 	%f37, [%rd66+12];
	ld.global.f32 	%f38, [%rd32];
	fma.rn.f32 	%f66, %f37, %f38, %f36;
	add.s32 	%r36, %r36, 8;
	add.s32 	%r35, %r35, %r7;
	add.s64 	%rd66, %rd66, 32;
	setp.ne.s32 	%p3, %r36, 0;
	@%p3 bra 	$L__BB0_3;
$L__BB0_4:
	setp.eq.s32 	%p4, %r4, 0;
	@%p4 bra 	$L__BB0_12;
	and.b32  	%r13, %r18, 3;
	setp.lt.u32 	%p5, %r4, 4;
	@%p5 bra 	$L__BB0_7;
	add.s32 	%r27, %r38, %r3;
	mul.wide.u32 	%rd34, %r27, 4;
	add.s64 	%rd35, %rd2, %rd34;
	ld.global.f32 	%f40, [%rd35];
	mad.lo.s32 	%r28, %r38, %r18, %r2;
	mul.wide.s32 	%rd36, %r28, 4;
	add.s64 	%rd37, %rd1, %rd36;
	ld.global.f32 	%f41, [%rd37];
	fma.rn.f32 	%f42, %f40, %f41, %f66;
	cvt.u64.u32 	%rd38, %r3;
	cvt.u64.u32 	%rd39, %r38;
	add.s64 	%rd40, %rd39, %rd38;
	shl.b64 	%rd41, %rd40, 2;
	add.s64 	%rd42, %rd2, %rd41;
	ld.global.f32 	%f43, [%rd42+4];
	mul.wide.s32 	%rd43, %r18, 4;
	add.s64 	%rd44, %rd37, %rd43;
	ld.global.f32 	%f44, [%rd44];
	fma.rn.f32 	%f45, %f43, %f44, %f42;
	ld.global.f32 	%f46, [%rd42+8];
	add.s64 	%rd45, %rd44, %rd43;
	ld.global.f32 	%f47, [%rd45];
	fma.rn.f32 	%f48, %f46, %f47, %f45;
	ld.global.f32 	%f49, [%rd42+12];
	add.s64 	%rd46, %rd45, %rd43;
	ld.global.f32 	%f50, [%rd46];
	fma.rn.f32 	%f66, %f49, %f50, %f48;
	add.s32 	%r38, %r38, 4;
$L__BB0_7:
	setp.eq.s32 	%p6, %r13, 0;
	@%p6 bra 	$L__BB0_12;
	setp.eq.s32 	%p7, %r13, 1;
	@%p7 bra 	$L__BB0_10;
	add.s32 	%r29, %r38, %r3;
	mul.wide.u32 	%rd47, %r29, 4;
	add.s64 	%rd48, %rd2, %rd47;
	ld.global.f32 	%f52, [%rd48];
	mad.lo.s32 	%r30, %r38, %r18, %r2;
	mul.wide.s32 	%rd49, %r30, 4;
	add.s64 	%rd50, %rd1, %rd49;
	ld.global.f32 	%f53, [%rd50];
	fma.rn.f32 	%f54, %f52, %f53, %f66;
	cvt.u64.u32 	%rd51, %r3;
	cvt.u64.u32 	%rd52, %r38;
	add.s64 	%rd53, %rd52, %rd51;
	shl.b64 	%rd54, %rd53, 2;
	add.s64 	%rd55, %rd2, %rd54;
	ld.global.f32 	%f55, [%rd55+4];
	mul.wide.s32 	%rd56, %r18, 4;
	add.s64 	%rd57, %rd50, %rd56;
	ld.global.f32 	%f56, [%rd57];
	fma.rn.f32 	%f66, %f55, %f56, %f54;
	add.s32 	%r38, %r38, 2;
$L__BB0_10:
	and.b32  	%r31, %r18, 1;
	setp.eq.b32 	%p8, %r31, 1;
	not.pred 	%p9, %p8;
	@%p9 bra 	$L__BB0_12;
	add.s32 	%r32, %r38, %r3;
	mul.wide.u32 	%rd58, %r32, 4;
	add.s64 	%rd59, %rd2, %rd58;
	ld.global.f32 	%f57, [%rd59];
	mad.lo.s32 	%r33, %r38, %r18, %r2;
	mul.wide.s32 	%rd60, %r33, 4;
	add.s64 	%rd61, %rd1, %rd60;
	ld.global.f32 	%f58, [%rd61];
	fma.rn.f32 	%f66, %f57, %f58, %f66;
$L__BB0_12:
	ld.param.u64 	%rd65, [_Z14MatrixMulNaivePKfS0_Pfi_param_2];
	add.s32 	%r34, %r3, %r2;
	cvta.to.global.u64 	%rd62, %rd65;
	mul.wide.s32 	%rd63, %r34, 4;
	add.s64 	%rd64, %rd62, %rd63;
	st.global.f32 	[%rd64], %f66;
$L__BB0_13:
	ret;

}
	// .globl	_Z14MatrixMulTiledPKfS0_Pfi
.visible .entry _Z14MatrixMulTiledPKfS0_Pfi(
	.param .u64 .ptr .align 1 _Z14MatrixMulTiledPKfS0_Pfi_param_0,
	.param .u64 .ptr .align 1 _Z14MatrixMulTiledPKfS0_Pfi_param_1,
	.param .u64 .ptr .align 1 _Z14MatrixMulTiledPKfS0_Pfi_param_2,
	.param .u32 _Z14MatrixMulTiledPKfS0_Pfi_param_3
)
{
	.reg .pred 	%p<18>;
	.reg .b32 	%r<63>;
	.reg .b32 	%f<181>;
	.reg .b64 	%rd<19>;
	// demoted variable
	.shared .align 4 .b8 _ZZ14MatrixMulTiledPKfS0_PfiE5tileA[1024];
	// demoted variable
	.shared .align 4 .b8 _ZZ14MatrixMulTiledPKfS0_PfiE5tileB[1024];
	ld.param.u64 	%rd5, [_Z14MatrixMulTiledPKfS0_Pfi_param_0];
	ld.param.u64 	%rd6, [_Z14MatrixMulTiledPKfS0_Pfi_param_1];
	ld.param.u64 	%rd4, [_Z14MatrixMulTiledPKfS0_Pfi_param_2];
	ld.param.u32 	%r32, [_Z14MatrixMulTiledPKfS0_Pfi_param_3];
	cvta.to.global.u64 	%rd1, %rd6;
	cvta.to.global.u64 	%rd2, %rd5;
	mov.u32 	%r33, %ctaid.y;
	mov.u32 	%r34, %ntid.y;
	mov.u32 	%r1, %tid.y;
	mad.lo.s32 	%r2, %r33, %r34, %r1;
	mov.u32 	%r35, %ctaid.x;
	mov.u32 	%r36, %ntid.x;
	mov.u32 	%r3, %tid.x;
	mad.lo.s32 	%r4, %r35, %r36, %r3;
	setp.lt.s32 	%p1, %r32, 1;
	mov.f32 	%f180, 0f00000000;
	@%p1 bra 	$L__BB1_19;
	add.s32 	%r5, %r32, 15;
	mul.lo.s32 	%r6, %r32, %r2;
	shl.b32 	%r38, %r1, 6;
	mov.u32 	%r39, _ZZ14MatrixMulTiledPKfS0_PfiE5tileA;
	add.s32 	%r7, %r39, %r38;
	shl.b32 	%r40, %r3, 2;
	add.s32 	%r8, %r7, %r40;
	mov.u32 	%r41, _ZZ14MatrixMulTiledPKfS0_PfiE5tileB;
	add.s32 	%r10, %r41, %r40;
	add.s32 	%r9, %r10, %r38;
	setp.lt.u32 	%p2, %r32, 17;
	mov.f32 	%f180, 0f00000000;
	mov.b32 	%r62, 0;
	@%p2 bra 	$L__BB1_13;
	shr.u32 	%r42, %r5, 4;
	and.b32  	%r43, %r42, 134217726;
	neg.s32 	%r61, %r43;
	add.s32 	%r44, %r1, 16;
	mad.lo.s32 	%r59, %r32, %r44, %r4;
	shl.b32 	%r13, %r32, 5;
	mad.lo.s32 	%r58, %r1, %r32, %r4;
	add.s32 	%r56, %r3, %r6;
	mov.f32 	%f180, 0f00000000;
	mov.u32 	%r57, %r3;
	mov.u32 	%r60, %r1;
$L__BB1_3:
	setp.ge.u32 	%p3, %r2, %r32;
	setp.ge.s32 	%p4, %r57, %r32;
	mul.wide.s32 	%rd7, %r56, 4;
	add.s64 	%rd3, %rd2, %rd7;
	mov.f32 	%f172, 0f00000000;
	or.pred  	%p5, %p3, %p4;
	@%p5 bra 	$L__BB1_5;
	ld.global.f32 	%f172, [%rd3];
$L__BB1_5:
	st.shared.f32 	[%r8], %f172;
	mov.f32 	%f173, 0f00000000;
	max.s32 	%r45, %r4, %r60;
	setp.ge.s32 	%p6, %r45, %r32;
	@%p6 bra 	$L__BB1_7;
	mul.wide.s32 	%rd8, %r58, 4;
	add.s64 	%rd9, %rd1, %rd8;
	ld.global.f32 	%f173, [%rd9];
$L__BB1_7:
	st.shared.f32 	[%r9], %f173;
	bar.sync 	0;
	ld.shared.f32 	%f27, [%r7];
	ld.shared.f32 	%f28, [%r10];
	fma.rn.f32 	%f29, %f27, %f28, %f180;
	ld.shared.f32 	%f30, [%r7+4];
	ld.shared.f32 	%f31, [%r10+64];
	fma.rn.f32 	%f32, %f30, %f31, %f29;
	ld.shared.f32 	%f33, [%r7+8];
	ld.shared.f32 	%f34, [%r10+128];
	fma.rn.f32 	%f35, %f33, %f34, %f32;
	ld.shared.f32 	%f36, [%r7+12];
	ld.shared.f32 	%f37, [%r10+192];
	fma.rn.f32 	%f38, %f36, %f37, %f35;
	ld.shared.f32 	%f39, [%r7+16];
	ld.shared.f32 	%f40, [%r10+256];
	fma.rn.f32 	%f41, %f39, %f40, %f38;
	ld.shared.f32 	%f42, [%r7+20];
	ld.shared.f32 	%f43, [%r10+320];
	fma.rn.f32 	%f44, %f42, %f43, %f41;
	ld.shared.f32 	%f45, [%r7+24];
	ld.shared.f32 	%f46, [%r10+384];
	fma.rn.f32 	%f47, %f45, %f46, %f44;
	ld.shared.f32 	%f48, [%r7+28];
	ld.shared.f32 	%f49, [%r10+448];
	fma.rn.f32 	%f50, %f48, %f49, %f47;
	ld.shared.f32 	%f51, [%r7+32];
	ld.shared.f32 	%f52, [%r10+512];
	fma.rn.f32 	%f53, %f51, %f52, %f50;
	ld.shared.f32 	%f54, [%r7+36];
	ld.shared.f32 	%f55, [%r10+576];
	fma.rn.f32 	%f56, %f54, %f55, %f53;
	ld.shared.f32 	%f57, [%r7+40];
	ld.shared.f32 	%f58, [%r10+640];
	fma.rn.f32 	%f59, %f57, %f58, %f56;
	ld.shared.f32 	%f60, [%r7+44];
	ld.shared.f32 	%f61, [%r10+704];
	fma.rn.f32 	%f62, %f60, %f61, %f59;
	ld.shared.f32 	%f63, [%r7+48];
	ld.shared.f32 	%f64, [%r10+768];
	fma.rn.f32 	%f65, %f63, %f64, %f62;
	ld.shared.f32 	%f66, [%r7+52];
	ld.shared.f32 	%f67, [%r10+832];
	fma.rn.f32 	%f68, %f66, %f67, %f65;
	ld.shared.f32 	%f69, [%r7+56];
	ld.shared.f32 	%f70, [%r10+896];
	fma.rn.f32 	%f71, %f69, %f70, %f68;
	ld.shared.f32 	%f72, [%r7+60];
	ld.shared.f32 	%f73, [%r10+960];
	fma.rn.f32 	%f6, %f72, %f73, %f71;
	bar.sync 	0;
	add.s32 	%r46, %r57, 16;
	setp.ge.s32 	%p8, %r46, %r32;
	mov.f32 	%f174, 0f00000000;
	or.pred  	%p9, %p3, %p8;
	@%p9 bra 	$L__BB1_9;
	ld.global.f32 	%f174, [%rd3+64];
$L__BB1_9:
	st.shared.f32 	[%r8], %f174;
	add.s32 	%r47, %r60, 16;
	mov.f32 	%f175, 0f00000000;
	max.s32 	%r48, %r4, %r47;
	setp.ge.s32 	%p10, %r48, %r32;
	@%p10 bra 	$L__BB1_11;
	mul.wide.s32 	%rd10, %r59, 4;
	add.s64 	%rd11, %rd1, %rd10;
	ld.global.f32 	%f175, [%rd11];
$L__BB1_11:
	st.shared.f32 	[%r9], %f175;
	bar.sync 	0;
	ld.shared.f32 	%f75, [%r7];
	ld.shared.f32 	%f76, [%r10];
	fma.rn.f32 	%f77, %f75, %f76, %f6;
	ld.shared.f32 	%f78, [%r7+4];
	ld.shared.f32 	%f79, [%r10+64];
	fma.rn.f32 	%f80, %f78, %f79, %f77;
	ld.shared.f32 	%f81, [%r7+8];
	ld.shared.f32 	%f82, [%r10+128];
	fma.rn.f32 	%f83, %f81, %f82, %f80;
	ld.shared.f32 	%f84, [%r7+12];
	ld.shared.f32 	%f85, [%r10+192];
	fma.rn.f32 	%f86, %f84, %f85, %f83;
	ld.shared.f32 	%f87, [%r7+16];
	ld.shared.f32 	%f88, [%r10+256];
	fma.rn.f32 	%f89, %f87, %f88, %f86;
	ld.shared.f32 	%f90, [%r7+20];
	ld.shared.f32 	%f91, [%r10+320];
	fma.rn.f32 	%f92, %f90, %f91, %f89;
	ld.shared.f32 	%f93, [%r7+24];
	ld.shared.f32 	%f94, [%r10+384];
	fma.rn.f32 	%f95, %f93, %f94, %f92;
	ld.shared.f32 	%f96, [%r7+28];
	ld.shared.f32 	%f97, [%r10+448];
	fma.rn.f32 	%f98, %f96, %f97, %f95;
	ld.shared.f32 	%f99, [%r7+32];
	ld.shared.f32 	%f100, [%r10+512];
	fma.rn.f32 	%f101, %f99, %f100, %f98;
	ld.shared.f32 	%f102, [%r7+36];
	ld.shared.f32 	%f103, [%r10+576];
	fma.rn.f32 	%f104, %f102, %f103, %f101;
	ld.shared.f32 	%f105, [%r7+40];
	ld.shared.f32 	%f106, [%r10+640];
	fma.rn.f32 	%f107, %f105, %f106, %f104;
	ld.shared.f32 	%f108, [%r7+44];
	ld.shared.f32 	%f109, [%r10+704];
	fma.rn.f32 	%f110, %f108, %f109, %f107;
	ld.shared.f32 	%f111, [%r7+48];
	ld.shared.f32 	%f112, [%r10+768];
	fma.rn.f32 	%f113, %f111, %f112, %f110;
	ld.shared.f32 	%f114, [%r7+52];
	ld.shared.f32 	%f115, [%r10+832];
	fma.rn.f32 	%f116, %f114, %f115, %f113;
	ld.shared.f32 	%f117, [%r7+56];
	ld.shared.f32 	%f118, [%r10+896];
	fma.rn.f32 	%f119, %f117, %f118, %f116;
	ld.shared.f32 	%f120, [%r7+60];
	ld.shared.f32 	%f121, [%r10+960];
	fma.rn.f32 	%f180, %f120, %f121, %f119;
	bar.sync 	0;
	add.s32 	%r61, %r61, 2;
	add.s32 	%r60, %r60, 32;
	add.s32 	%r59, %r59, %r13;
	add.s32 	%r58, %r58, %r13;
	add.s32 	%r57, %r57, 32;
	add.s32 	%r56, %r56, 32;
	setp.ne.s32 	%p11, %r61, 0;
	@%p11 bra 	$L__BB1_3;
	and.b32  	%r62, %r5, 2147483616;
$L__BB1_13:
	and.b32  	%r49, %r5, 16;
	setp.eq.s32 	%p12, %r49, 0;
	@%p12 bra 	$L__BB1_19;
	setp.ge.u32 	%p13, %r2, %r32;
	add.s32 	%r50, %r62, %r3;
	add.s32 	%r31, %r62, %r1;
	setp.ge.s32 	%p14, %r50, %r32;
	mov.f32 	%f178, 0f00000000;
	or.pred  	%p15, %p13, %p14;
	@%p15 bra 	$L__BB1_16;
	add.s32 	%r51, %r50, %r6;
	mul.wide.s32 	%rd12, %r51, 4;
	add.s64 	%rd13, %rd2, %rd12;
	ld.global.f32 	%f178, [%rd13];
$L__BB1_16:
	st.shared.f32 	[%r8], %f178;
	mov.f32 	%f179, 0f00000000;
	max.s32 	%r52, %r4, %r31;
	setp.ge.s32 	%p16, %r52, %r32;
	@%p16 bra 	$L__BB1_18;
	mad.lo.s32 	%r53, %r31, %r32, %r4;
	mul.wide.s32 	%rd14, %r53, 4;
	add.s64 	%rd15, %rd1, %rd14;
	ld.global.f32 	%f179, [%rd15];
$L__BB1_18:
	st.shared.f32 	[%r9], %f179;
	bar.sync 	0;
	ld.shared.f32 	%f124, [%r7];
	ld.shared.f32 	%f125, [%r10];
	fma.rn.f32 	%f126, %f124, %f125, %f180;
	ld.shared.f32 	%f127, [%r7+4];
	ld.shared.f32 	%f128, [%r10+64];
	fma.rn.f32 	%f129, %f127, %f128, %f126;
	ld.shared.f32 	%f130, [%r7+8];
	ld.shared.f32 	%f131, [%r10+128];
	fma.rn.f32 	%f132, %f130, %f131, %f129;
	ld.shared.f32 	%f133, [%r7+12];
	ld.shared.f32 	%f134, [%r10+192];
	fma.rn.f32 	%f135, %f133, %f134, %f132;
	ld.shared.f32 	%f136, [%r7+16];
	ld.shared.f32 	%f137, [%r10+256];
	fma.rn.f32 	%f138, %f136, %f137, %f135;
	ld.shared.f32 	%f139, [%r7+20];
	ld.shared.f32 	%f140, [%r10+320];
	fma.rn.f32 	%f141, %f139, %f140, %f138;
	ld.shared.f32 	%f142, [%r7+24];
	ld.shared.f32 	%f143, [%r10+384];
	fma.rn.f32 	%f144, %f142, %f143, %f141;
	ld.shared.f32 	%f145, [%r7+28];
	ld.shared.f32 	%f146, [%r10+448];
	fma.rn.f32 	%f147, %f145, %f146, %f144;
	ld.shared.f32 	%f148, [%r7+32];
	ld.shared.f32 	%f149, [%r10+512];
	fma.rn.f32 	%f150, %f148, %f149, %f147;
	ld.shared.f32 	%f151, [%r7+36];
	ld.shared.f32 	%f152, [%r10+576];
	fma.rn.f32 	%f153, %f151, %f152, %f150;
	ld.shared.f32 	%f154, [%r7+40];
	ld.shared.f32 	%f155, [%r10+640];
	fma.rn.f32 	%f156, %f154, %f155, %f153;
	ld.shared.f32 	%f157, [%r7+44];
	ld.shared.f32 	%f158, [%r10+704];
	fma.rn.f32 	%f159, %f157, %f158, %f156;
	ld.shared.f32 	%f160, [%r7+48];
	ld.shared.f32 	%f161, [%r10+768];
	fma.rn.f32 	%f162, %f160, %f161, %f159;
	ld.shared.f32 	%f163, [%r7+52];
	ld.shared.f32 	%f164, [%r10+832];
	fma.rn.f32 	%f165, %f163, %f164, %f162;
	ld.shared.f32 	%f166, [%r7+56];
	ld.shared.f32 	%f167, [%r10+896];
	fma.rn.f32 	%f168, %f166, %f167, %f165;
	ld.shared.f32 	%f169, [%r7+60];
	ld.shared.f32 	%f170, [%r10+960];
	fma.rn.f32 	%f180, %f169, %f170, %f168;
	bar.sync 	0;
$L__BB1_19:
	max.s32 	%r54, %r2, %r4;
	setp.ge.s32 	%p17, %r54, %r32;
	@%p17 bra 	$L__BB1_21;
	mad.lo.s32 	%r55, %r32, %r2, %r4;
	cvta.to.global.u64 	%rd16, %rd4;
	mul.wide.s32 	%rd17, %r55, 4;
	add.s64 	%rd18, %rd16, %rd17;
	st.global.f32 	[%rd18], %f180;
$L__BB1_21:
	ret;

}


// ===== COMPILED SASS (sm_100) =====

	.target	sm_100

	.elftype	@"ET_EXEC"


//--------------------- .note.nv.tkinfo           --------------------------
	.section	.note.nv.tkinfo,"",@"SHT_NOTE"
	.sectionflags	@"SHF_NOTE_NV_TKINFO"
	.tkinfo
        /*0018*/ 	.word	0x00000002
        /*0030*/ 	.string	""
        /*0030*/ 	.string	"ptxas"
        /*0030*/ 	.string	"Cuda compilation tools, release 13.0, V13.0.88"
        /*0030*/ 	.string	"Build cuda_13.0.r13.0/compiler.36424714_0"
        /*0030*/ 	.string	"-arch sm_100 -m 64 "



//--------------------- .note.nv.cuinfo           --------------------------
	.section	.note.nv.cuinfo,"",@"SHT_NOTE"
	.sectionflags	@"SHF_NOTE_NV_CUINFO"
        /*0018*/ 	.short	0x0002
        /*001a*/ 	.short	0x0064
        /*001c*/ 	.short	0x0082
	.zero		2


//--------------------- .nv.info                  --------------------------
	.section	.nv.info,"",@"SHT_CUDA_INFO"
	.align	4


	//----- nvinfo : EIATTR_REGCOUNT
	.align		4
        /*0000*/ 	.byte	0x04, 0x2f
        /*0002*/ 	.short	(.L_1 - .L_0)
	.align		4
.L_0:
        /*0004*/ 	.word	index@(_Z14MatrixMulNaivePKfS0_Pfi)
        /*0008*/ 	.word	0x0000001e


	//----- nvinfo : EIATTR_FRAME_SIZE
	.align		4
.L_1:
        /*000c*/ 	.byte	0x04, 0x11
        /*000e*/ 	.short	(.L_3 - .L_2)
	.align		4
.L_2:
        /*0010*/ 	.word	index@(_Z14MatrixMulNaivePKfS0_Pfi)
        /*0014*/ 	.word	0x00000000


	//----- nvinfo : EIATTR_REGCOUNT
	.align		4
.L_3:
        /*0018*/ 	.byte	0x04, 0x2f
        /*001a*/ 	.short	(.L_5 - .L_4)
	.align		4
.L_4:
        /*001c*/ 	.word	index@(_Z14MatrixMulTiledPKfS0_Pfi)
        /*0020*/ 	.word	0x00000020


	//----- nvinfo : EIATTR_FRAME_SIZE
	.align		4
.L_5:
        /*0024*/ 	.byte	0x04, 0x11
        /*0026*/ 	.short	(.L_7 - .L_6)
	.align		4
.L_6:
        /*0028*/ 	.word	index@(_Z14MatrixMulTiledPKfS0_Pfi)
        /*002c*/ 	.word	0x00000000


	//----- nvinfo : EIATTR_MIN_STACK_SIZE
	.align		4
.L_7:
        /*0030*/ 	.byte	0x04, 0x12
        /*0032*/ 	.short	(.L_9 - .L_8)
	.align		4
.L_8:
        /*0034*/ 	.word	index@(_Z14MatrixMulTiledPKfS0_Pfi)
        /*0038*/ 	.word	0x00000000


	//----- nvinfo : EIATTR_MIN_STACK_SIZE
	.align		4
.L_9:
        /*003c*/ 	.byte	0x04, 0x12
        /*003e*/ 	.short	(.L_11 - .L_10)
	.align		4
.L_10:
        /*0040*/ 	.word	index@(_Z14MatrixMulNaivePKfS0_Pfi)
        /*0044*/ 	.word	0x00000000
.L_11:


//--------------------- .nv.compat                --------------------------
	.section	.nv.compat,"",@"SHT_CUDA_COMPAT_INFO"
	.align	4
        /*0000*/ 	.byte	0x02, 0x09, 0x00, 0x00, 0x02, 0x02, 0x01, 0x00, 0x02, 0x05, 0x05, 0x00, 0x03, 0x07, 0x01, 0x01
        /*0010*/ 	.byte	0x02, 0x03, 0x00, 0x00, 0x02, 0x06, 0x01, 0x00, 0x04, 0x0b, 0x08, 0x00, 0x09, 0x00, 0x00, 0x00
        /*0020*/ 	.byte	0x00, 0x00, 0x00, 0x00


//--------------------- .nv.info._Z14MatrixMulTiledPKfS0_Pfi --------------------------
	.section	.nv.info._Z14MatrixMulTiledPKfS0_Pfi,"",@"SHT_CUDA_INFO"
	.sectionflags	@""
	.align	4


	//----- nvinfo : EIATTR_CUDA_API_VERSION
	.align		4
        /*0000*/ 	.byte	0x04, 0x37
        /*0002*/ 	.short	(.L_13 - .L_12)
.L_12:
        /*0004*/ 	.word	0x00000082


	//----- nvinfo : EIATTR_KPARAM_INFO
	.align		4
.L_13:
        /*0008*/ 	.byte	0x04, 0x17
        /*000a*/ 	.short	(.L_15 - .L_14)
.L_14:
        /*000c*/ 	.word	0x00000000
        /*0010*/ 	.short	0x0003
        /*0012*/ 	.short	0x0018
        /*0014*/ 	.byte	0x00, 0xf0, 0x11, 0x00


	//----- nvinfo : EIATTR_KPARAM_INFO
	.align		4
.L_15:
        /*0018*/ 	.byte	0x04, 0x17
        /*001a*/ 	.short	(.L_17 - .L_16)
.L_16:
        /*001c*/ 	.word	0x00000000
        /*0020*/ 	.short	0x0002
        /*0022*/ 	.short	0x0010
        /*0024*/ 	.byte	0x00, 0xf5, 0x21, 0x00


	//----- nvinfo : EIATTR_KPARAM_INFO
	.align		4
.L_17:
        /*0028*/ 	.byte	0x04, 0x17
        /*002a*/ 	.short	(.L_19 - .L_18)
.L_18:
        /*002c*/ 	.word	0x00000000
        /*0030*/ 	.short	0x0001
        /*0032*/ 	.short	0x0008
        /*0034*/ 	.byte	0x00, 0xf5, 0x21, 0x00


	//----- nvinfo : EIATTR_KPARAM_INFO
	.align		4
.L_19:
        /*0038*/ 	.byte	0x04, 0x17
        /*003a*/ 	.short	(.L_21 - .L_20)
.L_20:
        /*003c*/ 	.word	0x00000000
        /*0040*/ 	.short	0x0000
        /*0042*/ 	.short	0x0000
        /*0044*/ 	.byte	0x00, 0xf5, 0x21, 0x00


	//----- nvinfo : EIATTR_SPARSE_MMA_MASK
	.align		4
.L_21:
        /*0048*/ 	.byte	0x03, 0x50
        /*004a*/ 	.short	0x0000


	//----- nvinfo : EIATTR_MAXREG_COUNT
	.align		4
        /*004c*/ 	.byte	0x03, 0x1b
        /*004e*/ 	.short	0x00ff


	//----- nvinfo : EIATTR_NUM_BARRIERS
	.align		4
        /*0050*/ 	.byte	0x02, 0x4c
        /*0052*/ 	.byte	0x01
	.zero		1


	//----- nvinfo : EIATTR_MERCURY_ISA_VERSION
	.align		4
        /*0054*/ 	.byte	0x03, 0x5f
        /*0056*/ 	.short	0x0101


	//----- nvinfo : EIATTR_VRC_CTA_INIT_COUNT
	.align		4
        /*0058*/ 	.byte	0x02, 0x4a
	.zero		1
	.zero		1


	//----- nvinfo : EIATTR_EXIT_INSTR_OFFSETS
	.align		4
        /*005c*/ 	.byte	0x04, 0x1c
        /*005e*/ 	.short	(.L_23 - .L_22)


	//   ....[0]....
.L_22:
        /*0060*/ 	.word	0x00000d30


	//   ....[1]....
        /*0064*/ 	.word	0x00000d80


	//----- nvinfo : EIATTR_CBANK_PARAM_SIZE
	.align		4
.L_23:
        /*0068*/ 	.byte	0x03, 0x19
        /*006a*/ 	.short	0x001c


	//----- nvinfo : EIATTR_PARAM_CBANK
	.align		4
        /*006c*/ 	.byte	0x04, 0x0a
        /*006e*/ 	.short	(.L_25 - .L_24)
	.align		4
.L_24:
        /*0070*/ 	.word	index@(.nv.constant0._Z14MatrixMulTiledPKfS0_Pfi)
        /*0074*/ 	.short	0x0380
        /*0076*/ 	.short	0x001c


	//----- nvinfo : EIATTR_SW_WAR
	.align		4
.L_25:
        /*0078*/ 	.byte	0x04, 0x36
        /*007a*/ 	.short	(.L_27 - .L_26)
.L_26:
        /*007c*/ 	.word	0x00000008
.L_27:


//--------------------- .nv.info._Z14MatrixMulNaivePKfS0_Pfi --------------------------
	.section	.nv.info._Z14MatrixMulNaivePKfS0_Pfi,"",@"SHT_CUDA_INFO"
	.sectionflags	@""
	.align	4


	//----- nvinfo : EIATTR_CUDA_API_VERSION
	.align		4
        /*0000*/ 	.byte	0x04, 0x37
        /*0002*/ 	.short	(.L_29 - .L_28)
.L_28:
        /*0004*/ 	.word	0x00000082


	//----- nvinfo : EIATTR_KPARAM_INFO
	.align		4
.L_29:
        /*0008*/ 	.byte	0x04, 0x17
        /*000a*/ 	.short	(.L_31 - .L_30)
.L_30:
        /*000c*/ 	.word	0x00000000
        /*0010*/ 	.short	0x0003
        /*0012*/ 	.short	0x0018
        /*0014*/ 	.byte	0x00, 0xf0, 0x11, 0x00


	//----- nvinfo : EIATTR_KPARAM_INFO
	.align		4
.L_31:
        /*0018*/ 	.byte	0x04, 0x17
        /*001a*/ 	.short	(.L_33 - .L_32)
.L_32:
        /*001c*/ 	.word	0x00000000
        /*0020*/ 	.short	0x0002
        /*0022*/ 	.short	0x0010
        /*0024*/ 	.byte	0x00, 0xf5, 0x21, 0x00


	//----- nvinfo : EIATTR_KPARAM_INFO
	.align		4
.L_33:
        /*0028*/ 	.byte	0x04, 0x17
        /*002a*/ 	.short	(.L_35 - .L_34)
.L_34:
        /*002c*/ 	.word	0x00000000
        /*0030*/ 	.short	0x0001
        /*0032*/ 	.short	0x0008
        /*0034*/ 	.byte	0x00, 0xf5, 0x21, 0x00


	//----- nvinfo : EIATTR_KPARAM_INFO
	.align		4
.L_35:
        /*0038*/ 	.byte	0x04, 0x17
        /*003a*/ 	.short	(.L_37 - .L_36)
.L_36:
        /*003c*/ 	.word	0x00000000
        /*0040*/ 	.short	0x0000
        /*0042*/ 	.short	0x0000
        /*0044*/ 	.byte	0x00, 0xf5, 0x21, 0x00


	//----- nvinfo : EIATTR_SPARSE_MMA_MASK
	.align		4
.L_37:
        /*0048*/ 	.byte	0x03, 0x50
        /*004a*/ 	.short	0x0000


	//----- nvinfo : EIATTR_MAXREG_COUNT
	.align		4
        /*004c*/ 	.byte	0x03, 0x1b
        /*004e*/ 	.short	0x00ff


	//----- nvinfo : EIATTR_MERCURY_ISA_VERSION
	.align		4
        /*0050*/ 	.byte	0x03, 0x5f
        /*0052*/ 	.short	0x0101


	//----- nvinfo : EIATTR_VRC_CTA_INIT_COUNT
	.align		4
        /*0054*/ 	.byte	0x02, 0x4a
	.zero		1
	.zero		1


	//----- nvinfo : EIATTR_EXIT_INSTR_OFFSETS
	.align		4
        /*0058*/ 	.byte	0x04, 0x1c
        /*005a*/ 	.short	(.L_39 - .L_38)


	//   ....[0]....
.L_38:
        /*005c*/ 	.word	0x000000c0


	//   ....[1]....
        /*0060*/ 	.word	0x00000a90


	//----- nvinfo : EIATTR_CBANK_PARAM_SIZE
	.align		4
.L_39:
        /*0064*/ 	.byte	0x03, 0x19
        /*0066*/ 	.short	0x001c


	//----- nvinfo : EIATTR_PARAM_CBANK
	.align		4
        /*0068*/ 	.byte	0x04, 0x0a
        /*006a*/ 	.short	(.L_41 - .L_40)
	.align		4
.L_40:
        /*006c*/ 	.word	index@(.nv.constant0._Z14MatrixMulNaivePKfS0_Pfi)
        /*0070*/ 	.short	0x0380
        /*0072*/ 	.short	0x001c


	//----- nvinfo : EIATTR_SW_WAR
	.align		4
.L_41:
        /*0074*/ 	.byte	0x04, 0x36
        /*0076*/ 	.short	(.L_43 - .L_42)
.L_42:
        /*0078*/ 	.word	0x00000008
.L_43:


//--------------------- .nv.callgraph             --------------------------
	.section	.nv.callgraph,"",@"SHT_CUDA_CALLGRAPH"
	.align	4
	.sectionentsize	8
	.align		4
        /*0000*/ 	.word	0x00000000
	.align		4
        /*0004*/ 	.word	0xffffffff
	.align		4
        /*0008*/ 	.word	0x00000000
	.align		4
        /*000c*/ 	.word	0xfffffffe
	.align		4
        /*0010*/ 	.word	0x00000000
	.align		4
        /*0014*/ 	.word	0xfffffffd
	.align		4
        /*0018*/ 	.word	0x00000000
	.align		4
        /*001c*/ 	.word	0xfffffffc


//--------------------- .text._Z14MatrixMulTiledPKfS0_Pfi --------------------------
	.section	.text._Z14MatrixMulTiledPKfS0_Pfi,"ax",@progbits
	.align	128
        .global         _Z14MatrixMulTiledPKfS0_Pfi
        .type           _Z14MatrixMulTiledPKfS0_Pfi,@function
        .size           _Z14MatrixMulTiledPKfS0_Pfi,(.L_x_9 - _Z14MatrixMulTiledPKfS0_Pfi)
        .other          _Z14MatrixMulTiledPKfS0_Pfi,@"STO_CUDA_ENTRY STV_DEFAULT"
_Z14MatrixMulTiledPKfS0_Pfi:
.text._Z14MatrixMulTiledPKfS0_Pfi:
[----:B------:R-:W-:Y:S01]  /*0000*/  LDC R1, c[0x0][0x37c] ;  /* 0x0000df00ff017b82 */ /* 0x000fe20000000800 */
[----:B------:R-:W0:Y:S01]  /*0010*/  LDCU UR6, c[0x0][0x398] ;  /* 0x00007300ff0677ac */ /* 0x000e220008000800 */
[----:B------:R-:W1:Y:S06]  /*0020*/  S2R R17, SR_TID.Y ;  /* 0x0000000000117919 */ /* 0x000e6c0000002200 */
[----:B------:R-:W1:Y:S01]  /*0030*/  LDC R2, c[0x0][0x364] ;  /* 0x0000d900ff027b82 */ /* 0x000e620000000800 */
[----:B------:R-:W-:Y:S01]  /*0040*/  HFMA2 R11, -RZ, RZ, 0, 0 ;  /* 0x00000000ff0b7431 */ /* 0x000fe200000001ff */
[----:B------:R-:W2:Y:S01]  /*0050*/  LDCU.64 UR8, c[0x0][0x358] ;  /* 0x00006b00ff0877ac */ /* 0x000ea20008000a00 */
[----:B------:R-:W3:Y:S05]  /*0060*/  S2R R7, SR_TID.X ;  /* 0x0000000000077919 */ /* 0x000eea0000002100 */
[----:B------:R-:W1:Y:S08]  /*0070*/  S2UR UR4, SR_CTAID.Y ;  /* 0x00000000000479c3 */ /* 0x000e700000002600 */
[----:B------:R-:W3:Y:S01]  /*0080*/  S2UR UR5, SR_CTAID.X ;  /* 0x00000000000579c3 */ /* 0x000ee20000002500 */
[----:B0-----:R-:W-:-:S04]  /*0090*/  MOV R0, UR6 ;  /* 0x0000000600007c02 */ /* 0x001fc80008000f00 */
[----:B------:R-:W-:-:S03]  /*00a0*/  ISETP.GE.AND P0, PT, R0, 0x1, PT ;  /* 0x000000010000780c */ /* 0x000fc60003f06270 */
[----:B------:R-:W3:Y:S01]  /*00b0*/  LDC R4, c[0x0][0x360] ;  /* 0x0000d800ff047b82 */ /* 0x000ee20000000800 */
[----:B-1----:R-:W-:Y:S02]  /*00c0*/  IMAD R3, R2, UR4, R17 ;  /* 0x0000000402037c24 */ /* 0x002fe4000f8e0211 */
[----:B---3--:R-:W-:-:S07]  /*00d0*/  IMAD R5, R4, UR5, R7 ;  /* 0x0000000504057c24 */ /* 0x008fce000f8e0207 */
[----:B--2---:R-:W-:Y:S05]  /*00e0*/  @!P0 BRA `(.L_x_0) ;  /* 0x0000000c00088947 */ /* 0x004fea0003800000 */
[----:B------:R-:W0:Y:S01]  /*00f0*/  S2UR UR6, SR_CgaCtaId ;  /* 0x00000000000679c3 */ /* 0x000e220000008800 */
[----:B------:R-:W-:Y:S01]  /*0100*/  UMOV UR4, 0x400 ;  /* 0x0000040000047882 */ /* 0x000fe20000000000 */
[C---:B------:R-:W-:Y:S01]  /*0110*/  ISETP.GE.U32.AND P0, PT, R0.reuse, 0x11, PT ;  /* 0x000000110000780c */ /* 0x040fe20003f06070 */
[----:B------:R-:W-:Y:S01]  /*0120*/  UIADD3 UR5, UPT, UPT, UR4, 0x400, URZ ;  /* 0x0000040004057890 */ /* 0x000fe2000fffe0ff */
[----:B------:R-:W-:Y:S02]  /*0130*/  IADD3 R24, PT, PT, R0, 0xf, RZ ;  /* 0x0000000f00187810 */ /* 0x000fe40007ffe0ff */
[----:B------:R-:W-:Y:S02]  /*0140*/  MOV R11, RZ ;  /* 0x000000ff000b7202 */ /* 0x000fe40000000f00 */
[----:B------:R-:W-:Y:S01]  /*0150*/  MOV R6, RZ ;  /* 0x000000ff00067202 */ /* 0x000fe20000000f00 */
[----:B0-----:R-:W-:Y:S02]  /*0160*/  ULEA UR4, UR6, UR4, 0x18 ;  /* 0x0000000406047291 */ /* 0x001fe4000f8ec0ff */
[----:B------:R-:W-:-:S04]  /*0170*/  ULEA UR5, UR6, UR5, 0x18 ;  /* 0x0000000506057291 */ /* 0x000fc8000f8ec0ff */
[----:B------:R-:W-:Y:S02]  /*0180*/  LEA R4, R17, UR4, 0x6 ;  /* 0x0000000411047c11 */ /* 0x000fe4000f8e30ff */
[C---:B------:R-:W-:Y:S02]  /*0190*/  LEA R2, R7.reuse, UR5, 0x2 ;  /* 0x0000000507027c11 */ /* 0x040fe4000f8e10ff */
[----:B------:R-:W-:Y:S02]  /*01a0*/  LEA R22, R7, R4, 0x2 ;  /* 0x0000000407167211 */ /* 0x000fe400078e10ff */
[----:B------:R-:W-:Y:S01]  /*01b0*/  LEA R20, R17, R2, 0x6 ;  /* 0x0000000211147211 */ /* 0x000fe200078e30ff */
[----:B------:R-:W-:Y:S06]  /*01c0*/  @!P0 BRA `(.L_x_1) ;  /* 0x0000000400e88947 */ /* 0x000fec0003800000 */
[----:B------:R-:W-:Y:S01]  /*01d0*/  SHF.R.U32.HI R6, RZ, 0x4, R24 ;  /* 0x00000004ff067819 */ /* 0x000fe20000011618 */
[CC--:B------:R-:W-:Y:S01]  /*01e0*/  IMAD R21, R17.reuse, R0.reuse, R5 ;  /* 0x0000000011157224 */ /* 0x0c0fe200078e0205 */
[----:B------:R-:W-:Y:S01]  /*01f0*/  IADD3 R23, PT, PT, R17, 0x10, RZ ;  /* 0x0000001011177810 */ /* 0x000fe20007ffe0ff */
[CC--:B------:R-:W-:Y:S01]  /*0200*/  IMAD R16, R3.reuse, R0.reuse, R7 ;  /* 0x0000000003107224 */ /* 0x0c0fe200078e0207 */
[----:B------:R-:W-:Y:S02]  /*0210*/  LOP3.LUT R18, R6, 0x7fffffe, RZ, 0xc0, !PT ;  /* 0x07fffffe06127812 */ /* 0x000fe400078ec0ff */
[-C--:B------:R-:W-:Y:S01]  /*0220*/  ISETP.GE.U32.AND P0, PT, R3, R0.reuse, PT ;  /* 0x000000000300720c */ /* 0x080fe20003f06070 */
[----:B------:R-:W-:Y:S01]  /*0230*/  IMAD R23, R23, R0, R5 ;  /* 0x0000000017177224 */ /* 0x000fe200078e0205 */
[----:B------:R-:W-:Y:S02]  /*0240*/  MOV R11, RZ ;  /* 0x000000ff000b7202 */ /* 0x000fe40000000f00 */
[----:B------:R-:W-:-:S02]  /*0250*/  MOV R19, R7 ;  /* 0x0000000700137202 */ /* 0x000fc40000000f00 */
[----:B------:R-:W-:Y:S02]  /*0260*/  MOV R6, R17 ;  /* 0x0000001100067202 */ /* 0x000fe40000000f00 */
[----:B------:R-:W-:-:S07]  /*0270*/  IADD3 R18, PT, PT, -R18, RZ, RZ ;  /* 0x000000ff12127210 */ /* 0x000fce0007ffe1ff */
.L_x_2:
[----:B------:R-:W0:Y:S01]  /*0280*/  LDC R0, c[0x0][0x398] ;  /* 0x0000e600ff007b82 */ /* 0x000e220000000800 */
[----:B------:R-:W-:Y:S01]  /*0290*/  VIMNMX R9, PT, PT, R5, R6, !PT ;  /* 0x0000000605097248 */ /* 0x000fe20007fe0100 */
[----:B------:R-:W-:Y:S01]  /*02a0*/  HFMA2 R10, -RZ, RZ, 0, 0 ;  /* 0x00000000ff0a7431 */ /* 0x000fe200000001ff */
[----:B------:R-:W-:-:S05]  /*02b0*/  MOV R29, RZ ;  /* 0x000000ff001d7202 */ /* 0x000fca0000000f00 */
[----:B------:R-:W1:Y:S01]  /*02c0*/  LDC.64 R26, c[0x0][0x380] ;  /* 0x0000e000ff1a7b82 */ /* 0x000e620000000a00 */
[-C--:B0-----:R-:W-:Y:S02]  /*02d0*/  ISETP.GE.AND P2, PT, R9, R0.reuse, PT ;  /* 0x000000000900720c */ /* 0x081fe40003f46270 */
[----:B------:R-:W-:Y:S01]  /*02e0*/  ISETP.GE.OR P1, PT, R19, R0, P0 ;  /* 0x000000001300720c */ /* 0x000fe20000726670 */
[----:B-1----:R-:W-:-:S10]  /*02f0*/  IMAD.WIDE R26, R16, 0x4, R26 ;  /* 0x00000004101a7825 */ /* 0x002fd400078e021a */
[----:B------:R-:W0:Y:S02]  /*0300*/  @!P2 LDC.64 R8, c[0x0][0x388] ;  /* 0x0000e200ff08ab82 */ /* 0x000e240000000a00 */
[----:B------:R-:W2:Y:S01]  /*0310*/  @!P1 LDG.E R29, desc[UR8][R26.64] ;  /* 0x000000081a1d9981 */ /* 0x000ea2000c1e1900 */
[----:B0-----:R-:W-:-:S05]  /*0320*/  @!P2 IMAD.WIDE R8, R21, 0x4, R8 ;  /* 0x000000041508a825 */ /* 0x001fca00078e0208 */
[----:B------:R-:W3:Y:S04]  /*0330*/  @!P2 LDG.E R10, desc[UR8][R8.64] ;  /* 0x00000008080aa981 */ /* 0x000ee8000c1e1900 */
[----:B--2---:R-:W-:Y:S04]  /*0340*/  STS [R22], R29 ;  /* 0x0000001d16007388 */ /* 0x004fe80000000800 */
[----:B---3--:R-:W-:Y:S01]  /*0350*/  STS [R20], R10 ;  /* 0x0000000a14007388 */ /* 0x008fe20000000800 */
[----:B------:R-:W-:Y:S06]  /*0360*/  BAR.SYNC.DEFER_BLOCKING 0x0 ;  /* 0x0000000000007b1d */ /* 0x000fec0000010000 */
[----:B------:R-:W-:Y:S04]  /*0370*/  LDS R28, [R2] ;  /* 0x00000000021c7984 */ /* 0x000fe80000000800 */
[----:B------:R-:W0:Y:S04]  /*0380*/  LDS.128 R12, [R4] ;  /* 0x00000000040c7984 */ /* 0x000e280000000c00 */
[----:B------:R-:W1:Y:S04]  /*0390*/  LDS R9, [R2+0x40] ;  /* 0x0000400002097984 */ /* 0x000e680000000800 */
[----:B------:R-:W2:Y:S04]  /*03a0*/  LDS R25, [R2+0x80] ;  /* 0x0000800002197984 */ /* 0x000ea80000000800 */
[----:B------:R-:W-:Y:S01]  /*03b0*/  LDS R29, [R2+0x140] ;  /* 0x00014000021d7984 */ /* 0x000fe20000000800 */
[----:B0-----:R-:W-:-:S03]  /*03c0*/  FFMA R28, R12, R28, R11 ;  /* 0x0000001c0c1c7223 */ /* 0x001fc6000000000b */
[----:B------:R-:W0:Y:S01]  /*03d0*/  LDS R12, [R2+0xc0] ;  /* 0x0000c000020c7984 */ /* 0x000e220000000800 */
[----:B-1----:R-:W-:-:S03]  /*03e0*/  FFMA R28, R9, R13, R28 ;  /* 0x0000000d091c7223 */ /* 0x002fc6000000001c */
[----:B------:R-:W-:Y:S04]  /*03f0*/  LDS R13, [R2+0x100] ;  /* 0x00010000020d7984 */ /* 0x000fe80000000800 */
[----:B------:R-:W1:Y:S01]  /*0400*/  LDS.128 R8, [R4+0x10] ;  /* 0x0000100004087984 */ /* 0x000e620000000c00 */
[----:B--2---:R-:W-:-:S04]  /*0410*/  FFMA R25, R25, R14, R28 ;  /* 0x0000000e19197223 */ /* 0x004fc8000000001c */
[----:B0-----:R-:W-:Y:S02]  /*0420*/  FFMA R25, R12, R15, R25 ;  /* 0x0000000f0c197223 */ /* 0x001fe40000000019 */
[----:B------:R-:W0:Y:S02]  /*0430*/  LDS R15, [R2+0x180] ;  /* 0x00018000020f7984 */ /* 0x000e240000000800 */
[----:B-1----:R-:W-:Y:S02]  /*0440*/  FFMA R12, R8, R13, R25 ;  /* 0x0000000d080c7223 */ /* 0x002fe40000000019 */
[----:B------:R-:W1:Y:S02]  /*0450*/  LDS R8, [R2+0x1c0] ;  /* 0x0001c00002087984 */ /* 0x000e640000000800 */
[----:B------:R-:W-:Y:S02]  /*0460*/  FFMA R12, R29, R9, R12 ;  /* 0x000000091d0c7223 */ /* 0x000fe4000000000c */
[----:B------:R-:W-:Y:S04]  /*0470*/  LDS R9, [R2+0x200] ;  /* 0x0002000002097984 */ /* 0x000fe80000000800 */
[----:B------:R-:W-:Y:S01]  /*0480*/  LDS R29, [R2+0x240] ;  /* 0x00024000021d7984 */ /* 0x000fe20000000800 */
[----:B0-----:R-:W-:-:S03]  /*0490*/  FFMA R25, R15, R10, R12 ;  /* 0x0000000a0f197223 */ /* 0x001fc6000000000c */
[----:B------:R-:W0:Y:S01]  /*04a0*/  LDS.128 R12, [R4+0x20] ;  /* 0x00002000040c7984 */ /* 0x000e220000000c00 */
[----:B-1----:R-:W-:-:S03]  /*04b0*/  FFMA R25, R8, R11, R25 ;  /* 0x0000000b08197223 */ /* 0x002fc60000000019 */
[----:B------:R-:W1:Y:S01]  /*04c0*/  LDS R11, [R2+0x280] ;  /* 0x00028000020b7984 */ /* 0x000e620000000800 */
[----:B0-----:R-:W-:-:S03]  /*04d0*/  FFMA R8, R12, R9, R25 ;  /* 0x000000090c087223 */ /* 0x001fc60000000019 */
[----:B------:R-:W0:Y:S01]  /*04e0*/  LDS R12, [R2+0x2c0] ;  /* 0x0002c000020c7984 */ /* 0x000e220000000800 */
[----:B------:R-:W-:-:S03]  /*04f0*/  FFMA R8, R29, R13, R8 ;  /* 0x0000000d1d087223 */ /* 0x000fc60000000008 */
[----:B------:R-:W-:Y:S01]  /*0500*/  LDS R13, [R2+0x300] ;  /* 0x00030000020d7984 */ /* 0x000fe20000000800 */
[----:B-1----:R-:W-:-:S03]  /*0510*/  FFMA R25, R11, R14, R8 ;  /* 0x0000000e0b197223 */ /* 0x002fc60000000008 */
[----:B------:R-:W1:Y:S01]  /*0520*/  LDS.128 R8, [R4+0x30] ;  /* 0x0000300004087984 */ /* 0x000e620000000c00 */
[----:B------:R-:W-:Y:S02]  /*0530*/  HFMA2 R29, -RZ, RZ, 0, 0 ;  /* 0x00000000ff1d7431 */ /* 0x000fe400000001ff */
[----:B0-----:R-:W-:Y:S01]  /*0540*/  FFMA R15, R12, R15, R25 ;  /* 0x0000000f0c0f7223 */ /* 0x001fe20000000019 */
[----:B------:R-:W-:-:S04]  /*0550*/  IADD3 R25, PT, PT, R19, 0x10, RZ ;  /* 0x0000001013197810 */ /* 0x000fc80007ffe0ff */
[----:B------:R-:W-:Y:S02]  /*0560*/  ISETP.GE.OR P1, PT, R25, R0, P0 ;  /* 0x000000001900720c */ /* 0x000fe40000726670 */
[----:B------:R-:W0:Y:S01]  /*0570*/  LDS R25, [R2+0x340] ;  /* 0x0003400002197984 */ /* 0x000e220000000800 */
[----:B-1----:R-:W-:-:S03]  /*0580*/  FFMA R14, R8, R13, R15 ;  /* 0x0000000d080e7223 */ /* 0x002fc6000000000f */
[----:B------:R-:W1:Y:S04]  /*0590*/  LDS R15, [R2+0x380] ;  /* 0x00038000020f7984 */ /* 0x000e680000000800 */
[----:B------:R-:W2:Y:S01]  /*05a0*/  LDS R8, [R2+0x3c0] ;  /* 0x0003c00002087984 */ /* 0x000ea20000000800 */
[----:B------:R-:W-:Y:S06]  /*05b0*/  BAR.SYNC.DEFER_BLOCKING 0x0 ;  /* 0x0000000000007b1d */ /* 0x000fec0000010000 */
[----:B------:R-:W3:Y:S01]  /*05c0*/  @!P1 LDG.E R29, desc[UR8][R26.64+0x40] ;  /* 0x000040081a1d9981 */ /* 0x000ee2000c1e1900 */
[----:B------:R-:W-:-:S04]  /*05d0*/  VIADDMNMX R13, R6, 0x10, R5, !PT ;  /* 0x00000010060d7846 */ /* 0x000fc80007800105 */
[----:B------:R-:W-:-:S13]  /*05e0*/  ISETP.GE.AND P1, PT, R13, R0, PT ;  /* 0x000000000d00720c */ /* 0x000fda0003f26270 */
[----:B------:R-:W4:Y:S01]  /*05f0*/  @!P1 LDC.64 R12, c[0x0][0x388] ;  /* 0x0000e200ff0c9b82 */ /* 0x000f220000000a00 */
[----:B---3--:R4:W-:Y:S02]  /*0600*/  STS [R22], R29 ;  /* 0x0000001d16007388 */ /* 0x0089e40000000800 */
[----:B----4-:R-:W-:Y:S01]  /*0610*/  @!P1 IMAD.WIDE R28, R23, 0x4, R12 ;  /* 0x00000004171c9825 */ /* 0x010fe200078e020c */
[----:B------:R-:W-:-:S06]  /*0620*/  MOV R13, RZ ;  /* 0x000000ff000d7202 */ /* 0x000fcc0000000f00 */
[----:B------:R-:W3:Y:S01]  /*0630*/  @!P1 LDG.E R13, desc[UR8][R28.64] ;  /* 0x000000081c0d9981 */ /* 0x000ee2000c1e1900 */
[----:B0-----:R-:W-:-:S04]  /*0640*/  FFMA R14, R25, R9, R14 ;  /* 0x00000009190e7223 */ /* 0x001fc8000000000e */
[----:B-1----:R-:W-:-:S04]  /*0650*/  FFMA R27, R15, R10, R14 ;  /* 0x0000000a0f1b7223 */ /* 0x002fc8000000000e */
[----:B--2---:R-:W-:Y:S01]  /*0660*/  FFMA R11, R8, R11, R27 ;  /* 0x0000000b080b7223 */ /* 0x004fe2000000001b */
[----:B------:R-:W-:-:S04]  /*0670*/  IADD3 R18, PT, PT, R18, 0x2, RZ ;  /* 0x0000000212127810 */ /* 0x000fc80007ffe0ff */
[----:B------:R-:W-:Y:S02]  /*0680*/  ISETP.NE.AND P1, PT, R18, RZ, PT ;  /* 0x000000ff1200720c */ /* 0x000fe40003f25270 */
[----:B------:R-:W-:Y:S02]  /*0690*/  IADD3 R6, PT, PT, R6, 0x20, RZ ;  /* 0x0000002006067810 */ /* 0x000fe40007ffe0ff */
[----:B------:R-:W-:Y:S02]  /*06a0*/  IADD3 R19, PT, PT, R19, 0x20, RZ ;  /* 0x0000002013137810 */ /* 0x000fe40007ffe0ff */
[----:B------:R-:W-:Y:S02]  /*06b0*/  IADD3 R16, PT, PT, R16, 0x20, RZ ;  /* 0x0000002010107810 */ /* 0x000fe40007ffe0ff */
[C---:B------:R-:W-:Y:S02]  /*06c0*/  LEA R21, R0.reuse, R21, 0x5 ;  /* 0x0000001500157211 */ /* 0x040fe400078e28ff */
[----:B------:R-:W-:Y:S01]  /*06d0*/  LEA R23, R0, R23, 0x5 ;  /* 0x0000001700177211 */ /* 0x000fe200078e28ff */
[----:B---3--:R-:W-:Y:S01]  /*06e0*/  STS [R20], R13 ;  /* 0x0000000d14007388 */ /* 0x008fe20000000800 */
[----:B------:R-:W-:Y:S06]  /*06f0*/  BAR.SYNC.DEFER_BLOCKING 0x0 ;  /* 0x0000000000007b1d */ /* 0x000fec0000010000 */
[----:B------:R-:W-:Y:S04]  /*0700*/  LDS R9, [R2] ;  /* 0x0000000002097984 */ /* 0x000fe80000000800 */
[----:B------:R-:W0:Y:S04]  /*0710*/  LDS.128 R12, [R4] ;  /* 0x00000000040c7984 */ /* 0x000e280000000c00 */
[----:B------:R-:W1:Y:S04]  /*0720*/  LDS R10, [R2+0x40] ;  /* 0x00004000020a7984 */ /* 0x000e680000000800 */
[----:B------:R-:W2:Y:S04]  /*0730*/  LDS R25, [R2+0x80] ;  /* 0x0000800002197984 */ /* 0x000ea80000000800 */
[----:B------:R-:W3:Y:S04]  /*0740*/  LDS R26, [R2+0xc0] ;  /* 0x0000c000021a7984 */ /* 0x000ee80000000800 */
[----:B------:R-:W-:Y:S01]  /*0750*/  LDS R29, [R2+0x140] ;  /* 0x00014000021d7984 */ /* 0x000fe20000000800 */
[----:B0-----:R-:W-:-:S04]  /*0760*/  FFMA R12, R12, R9, R11 ;  /* 0x000000090c0c7223 */ /* 0x001fc8000000000b */
[----:B-1----:R-:W-:Y:S02]  /*0770*/  FFMA R10, R10, R13, R12 ;  /* 0x0000000d0a0a7223 */ /* 0x002fe4000000000c */
[----:B------:R-:W-:Y:S02]  /*0780*/  LDS R13, [R2+0x100] ;  /* 0x00010000020d7984 */ /* 0x000fe40000000800 */
[----:B--2---:R-:W-:Y:S02]  /*0790*/  FFMA R27, R25, R14, R10 ;  /* 0x0000000e191b7223 */ /* 0x004fe4000000000a */
[----:B------:R-:W0:Y:S04]  /*07a0*/  LDS.128 R8, [R4+0x10] ;  /* 0x0000100004087984 */ /* 0x000e280000000c00 */
[----:B------:R-:W1:Y:S01]  /*07b0*/  LDS R25, [R2+0x180] ;  /* 0x0001800002197984 */ /* 0x000e620000000800 */
[----:B---3--:R-:W-:-:S03]  /*07c0*/  FFMA R15, R26, R15, R27 ;  /* 0x0000000f1a0f7223 */ /* 0x008fc6000000001b */
[----:B------:R-:W2:Y:S04]  /*07d0*/  LDS R26, [R2+0x1c0] ;  /* 0x0001c000021a7984 */ /* 0x000ea80000000800 */
[----:B------:R-:W-:Y:S01]  /*07e0*/  LDS R27, [R2+0x240] ;  /* 0x00024000021b7984 */ /* 0x000fe20000000800 */
[----:B0-----:R-:W-:-:S03]  /*07f0*/  FFMA R8, R8, R13, R15 ;  /* 0x0000000d08087223 */ /* 0x001fc6000000000f */
[----:B------:R-:W-:Y:S01]  /*0800*/  LDS.128 R12, [R4+0x20] ;  /* 0x00002000040c7984 */ /* 0x000fe20000000c00 */
[----:B------:R-:W-:-:S03]  /*0810*/  FFMA R8, R29, R9, R8 ;  /* 0x000000091d087223 */ /* 0x000fc60000000008 */
[----:B------:R-:W0:Y:S01]  /*0820*/  LDS R9, [R2+0x200] ;  /* 0x0002000002097984 */ /* 0x000e220000000800 */
[----:B-1----:R-:W-:-:S04]  /*0830*/  FFMA R25, R25, R10, R8 ;  /* 0x0000000a19197223 */ /* 0x002fc80000000008 */
[----:B--2---:R-:W-:Y:S02]  /*0840*/  FFMA R11, R26, R11, R25 ;  /* 0x0000000b1a0b7223 */ /* 0x004fe40000000019 */
[----:B------:R-:W1:Y:S04]  /*0850*/  LDS R25, [R2+0x280] ;  /* 0x0002800002197984 */ /* 0x000e680000000800 */
[----:B------:R-:W2:Y:S01]  /*0860*/  LDS R26, [R2+0x2c0] ;  /* 0x0002c000021a7984 */ /* 0x000ea20000000800 */
[----:B0-----:R-:W-:-:S03]  /*0870*/  FFMA R12, R12, R9, R11 ;  /* 0x000000090c0c7223 */ /* 0x001fc6000000000b */
[----:B------:R-:W-:Y:S01]  /*0880*/  LDS.128 R8, [R4+0x30] ;  /* 0x0000300004087984 */ /* 0x000fe20000000c00 */
[----:B------:R-:W-:-:S03]  /*0890*/  FFMA R12, R27, R13, R12 ;  /* 0x0000000d1b0c7223 */ /* 0x000fc6000000000c */
[----:B------:R-:W0:Y:S01]  /*08a0*/  LDS R13, [R2+0x300] ;  /* 0x00030000020d7984 */ /* 0x000e220000000800 */
[----:B-1----:R-:W-:-:S03]  /*08b0*/  FFMA R25, R25, R14, R12 ;  /* 0x0000000e19197223 */ /* 0x002fc6000000000c */
[----:B------:R-:W1:Y:S04]  /*08c0*/  LDS R27, [R2+0x340] ;  /* 0x00034000021b7984 */ /* 0x000e680000000800 */
[----:B------:R-:W3:Y:S01]  /*08d0*/  LDS R12, [R2+0x380] ;  /* 0x00038000020c7984 */ /* 0x000ee20000000800 */
[----:B--2---:R-:W-:-:S03]  /*08e0*/  FFMA R15, R26, R15, R25 ;  /* 0x0000000f1a0f7223 */ /* 0x004fc60000000019 */
[----:B------:R-:W2:Y:S01]  /*08f0*/  LDS R25, [R2+0x3c0] ;  /* 0x0003c00002197984 */ /* 0x000ea20000000800 */
[----:B0-----:R-:W-:-:S04]  /*0900*/  FFMA R8, R8, R13, R15 ;  /* 0x0000000d08087223 */ /* 0x001fc8000000000f */
[----:B-1----:R-:W-:-:S04]  /*0910*/  FFMA R9, R27, R9, R8 ;  /* 0x000000091b097223 */ /* 0x002fc80000000008 */
[----:B---3--:R-:W-:-:S04]  /*0920*/  FFMA R10, R12, R10, R9 ;  /* 0x0000000a0c0a7223 */ /* 0x008fc80000000009 */
[----:B--2---:R-:W-:Y:S01]  /*0930*/  FFMA R11, R25, R11, R10 ;  /* 0x0000000b190b7223 */ /* 0x004fe2000000000a */
[----:B------:R-:W-:Y:S06]  /*0940*/  BAR.SYNC.DEFER_BLOCKING 0x0 ;  /* 0x0000000000007b1d */ /* 0x000fec0000010000 */
[----:B------:R-:W-:Y:S05]  /*0950*/  @P1 BRA `(.L_x_2) ;  /* 0xfffffff800481947 */ /* 0x000fea000383ffff */
[----:B------:R-:W-:-:S07]  /*0960*/  LOP3.LUT R6, R24, 0x7fffffe0, RZ, 0xc0, !PT ;  /* 0x7fffffe018067812 */ /* 0x000fce00078ec0ff */
.L_x_1:
[----:B------:R-:W-:-:S13]  /*0970*/  LOP3.LUT P0, RZ, R24, 0x10, RZ, 0xc0, !PT ;  /* 0x0000001018ff7812 */ /* 0x000fda000780c0ff */
[----:B------:R-:W-:Y:S05]  /*0980*/  @!P0 BRA `(.L_x_0) ;  /* 0x0000000000e08947 */ /* 0x000fea0003800000 */
[-C--:B------:R-:W-:Y:S01]  /*0990*/  IADD3 R13, PT, PT, R7, R6.reuse, RZ ;  /* 0x00000006070d7210 */ /* 0x080fe20007ffe0ff */
[----:B------:R-:W-:Y:S01]  /*09a0*/  HFMA2 R21, -RZ, RZ, 0, 0 ;  /* 0x00000000ff157431 */ /* 0x000fe200000001ff */
[----:B------:R-:W-:Y:S02]  /*09b0*/  IADD3 R10, PT, PT, R17, R6, RZ ;  /* 0x00000006110a7210 */ /* 0x000fe40007ffe0ff */
[----:B------:R-:W-:Y:S02]  /*09c0*/  ISETP.GE.AND P0, PT, R13, R0, PT ;  /* 0x000000000d00720c */ /* 0x000fe40003f06270 */
[----:B------:R-:W-:Y:S02]  /*09d0*/  VIMNMX R7, PT, PT, R5, R10, !PT ;  /* 0x0000000a05077248 */ /* 0x000fe40007fe0100 */
[-C--:B------:R-:W-:Y:S02]  /*09e0*/  ISETP.GE.U32.OR P0, PT, R3, R0.reuse, P0 ;  /* 0x000000000300720c */ /* 0x080fe40000706470 */
[----:B------:R-:W-:-:S02]  /*09f0*/  ISETP.GE.AND P1, PT, R7, R0, PT ;  /* 0x000000000700720c */ /* 0x000fc40003f26270 */
[----:B------:R-:W-:-:S09]  /*0a00*/  MOV R23, RZ ;  /* 0x000000ff00177202 */ /* 0x000fd20000000f00 */
[----:B------:R-:W0:Y:S01]  /*0a10*/  @!P0 LDC.64 R8, c[0x0][0x380] ;  /* 0x0000e000ff088b82 */ /* 0x000e220000000a00 */
[-C--:B------:R-:W-:Y:S02]  /*0a20*/  @!P0 IMAD R13, R3, R0.reuse, R13 ;  /* 0x00000000030d8224 */ /* 0x080fe400078e020d */
[----:B------:R-:W-:-:S05]  /*0a30*/  @!P1 IMAD R25, R10, R0, R5 ;  /* 0x000000000a199224 */ /* 0x000fca00078e0205 */
[----:B------:R-:W1:Y:S01]  /*0a40*/  @!P1 LDC.64 R6, c[0x0][0x388] ;  /* 0x0000e200ff069b82 */ /* 0x000e620000000a00 */
[----:B0-----:R-:W-:-:S05]  /*0a50*/  @!P0 IMAD.WIDE R8, R13, 0x4, R8 ;  /* 0x000000040d088825 */ /* 0x001fca00078e0208 */
[----:B------:R-:W2:Y:S01]  /*0a60*/  @!P0 LDG.E R21, desc[UR8][R8.64] ;  /* 0x0000000808158981 */ /* 0x000ea2000c1e1900 */
[----:B-1----:R-:W-:-:S05]  /*0a70*/  @!P1 IMAD.WIDE R24, R25, 0x4, R6 ;  /* 0x0000000419189825 */ /* 0x002fca00078e0206 */
        /* <DEDUP_REMOVED lines=8> */
[----:B------:R-:W3:Y:S04]  /*0b00*/  LDS R26, [R2+0xc0] ;  /* 0x0000c000021a7984 */ /* 0x000ee80000000800 */
[----:B------:R-:W-:Y:S04]  /*0b10*/  LDS R7, [R2+0x100] ;  /* 0x0001000002077984 */ /* 0x000fe80000000800 */
[----:B------:R-:W4:Y:S04]  /*0b20*/  LDS.128 R12, [R4+0x10] ;  /* 0x00001000040c7984 */ /* 0x000f280000000c00 */
[----:B------:R-:W5:Y:S04]  /*0b30*/  LDS R6, [R2+0x140] ;  /* 0x0001400002067984 */ /* 0x000f680000000800 */
[----:B------:R-:W5:Y:S04]  /*0b40*/  LDS R21, [R2+0x180] ;  /* 0x0001800002157984 */ /* 0x000f680000000800 */
[----:B------:R-:W5:Y:S04]  /*0b50*/  LDS R20, [R2+0x1c0] ;  /* 0x0001c00002147984 */ /* 0x000f680000000800 */
[----:B------:R-:W-:Y:S01]  /*0b60*/  LDS R23, [R2+0x200] ;  /* 0x0002000002177984 */ /* 0x000fe20000000800 */
[----:B0-----:R-:W-:-:S03]  /*0b70*/  FFMA R16, R16, R10, R11 ;  /* 0x0000000a10107223 */ /* 0x001fc6000000000b */
[----:B------:R-:W-:Y:S04]  /*0b80*/  LDS R22, [R2+0x240] ;  /* 0x0002400002167984 */ /* 0x000fe80000000800 */
[----:B------:R-:W0:Y:S01]  /*0b90*/  LDS.128 R8, [R4+0x20] ;  /* 0x0000200004087984 */ /* 0x000e220000000c00 */
[----:B-1----:R-:W-:-:S03]  /*0ba0*/  FFMA R16, R29, R17, R16 ;  /* 0x000000111d107223 */ /* 0x002fc60000000010 */
[----:B------:R-:W1:Y:S01]  /*0bb0*/  LDS R25, [R2+0x280] ;  /* 0x0002800002197984 */ /* 0x000e620000000800 */
[----:B--2---:R-:W-:-:S03]  /*0bc0*/  FFMA R27, R27, R18, R16 ;  /* 0x000000121b1b7223 */ /* 0x004fc60000000010 */
[----:B------:R-:W2:Y:S01]  /*0bd0*/  LDS R24, [R2+0x2c0] ;  /* 0x0002c00002187984 */ /* 0x000ea20000000800 */
[----:B---3--:R-:W-:-:S03]  /*0be0*/  FFMA R29, R26, R19, R27 ;  /* 0x000000131a1d7223 */ /* 0x008fc6000000001b */
[----:B------:R-:W-:Y:S04]  /*0bf0*/  LDS R27, [R2+0x300] ;  /* 0x00030000021b7984 */ /* 0x000fe80000000800 */
[----:B------:R-:W3:Y:S01]  /*0c00*/  LDS.128 R16, [R4+0x30] ;  /* 0x0000300004107984 */ /* 0x000ee20000000c00 */
[----:B----4-:R-:W-:-:S03]  /*0c10*/  FFMA R7, R12, R7, R29 ;  /* 0x000000070c077223 */ /* 0x010fc6000000001d */
[----:B------:R-:W4:Y:S01]  /*0c20*/  LDS R12, [R2+0x340] ;  /* 0x00034000020c7984 */ /* 0x000f220000000800 */
[----:B-----5:R-:W-:-:S03]  /*0c30*/  FFMA R26, R6, R13, R7 ;  /* 0x0000000d061a7223 */ /* 0x020fc60000000007 */
[----:B------:R-:W5:Y:S04]  /*0c40*/  LDS R7, [R2+0x380] ;  /* 0x0003800002077984 */ /* 0x000f680000000800 */
[----:B------:R-:W5:Y:S01]  /*0c50*/  LDS R6, [R2+0x3c0] ;  /* 0x0003c00002067984 */ /* 0x000f620000000800 */
[----:B------:R-:W-:-:S04]  /*0c60*/  FFMA R21, R21, R14, R26 ;  /* 0x0000000e15157223 */ /* 0x000fc8000000001a */
[----:B------:R-:W-:-:S04]  /*0c70*/  FFMA R15, R20, R15, R21 ;  /* 0x0000000f140f7223 */ /* 0x000fc80000000015 */
[----:B0-----:R-:W-:-:S04]  /*0c80*/  FFMA R15, R8, R23, R15 ;  /* 0x00000017080f7223 */ /* 0x001fc8000000000f */
[----:B------:R-:W-:-:S04]  /*0c90*/  FFMA R22, R22, R9, R15 ;  /* 0x0000000916167223 */ /* 0x000fc8000000000f */
[----:B-1----:R-:W-:-:S04]  /*0ca0*/  FFMA R25, R25, R10, R22 ;  /* 0x0000000a19197223 */ /* 0x002fc80000000016 */
[----:B--2---:R-:W-:-:S04]  /*0cb0*/  FFMA R11, R24, R11, R25 ;  /* 0x0000000b180b7223 */ /* 0x004fc80000000019 */
[----:B---3--:R-:W-:-:S04]  /*0cc0*/  FFMA R11, R16, R27, R11 ;  /* 0x0000001b100b7223 */ /* 0x008fc8000000000b */
[----:B----4-:R-:W-:-:S04]  /*0cd0*/  FFMA R12, R12, R17, R11 ;  /* 0x000000110c0c7223 */ /* 0x010fc8000000000b */
[----:B-----5:R-:W-:-:S04]  /*0ce0*/  FFMA R7, R7, R18, R12 ;  /* 0x0000001207077223 */ /* 0x020fc8000000000c */
[----:B------:R-:W-:Y:S01]  /*0cf0*/  FFMA R11, R6, R19, R7 ;  /* 0x00000013060b7223 */ /* 0x000fe20000000007 */
[----:B------:R-:W-:Y:S06]  /*0d00*/  BAR.SYNC.DEFER_BLOCKING 0x0 ;  /* 0x0000000000007b1d */ /* 0x000fec0000010000 */
.L_x_0:
[----:B------:R-:W-:-:S04]  /*0d10*/  VIMNMX R7, PT, PT, R3, R5, !PT ;  /* 0x0000000503077248 */ /* 0x000fc80007fe0100 */
[----:B------:R-:W-:-:S13]  /*0d20*/  ISETP.GE.AND P0, PT, R7, R0, PT ;  /* 0x000000000700720c */ /* 0x000fda0003f06270 */
[----:B------:R-:W-:Y:S05]  /*0d30*/  @P0 EXIT ;  /* 0x000000000000094d */ /* 0x000fea0003800000 */
[----:B------:R-:W0:Y:S01]  /*0d40*/  LDC.64 R6, c[0x0][0x390] ;  /* 0x0000e400ff067b82 */ /* 0x000e220000000a00 */
[----:B------:R-:W-:-:S04]  /*0d50*/  IMAD R3, R3, R0, R5 ;  /* 0x0000000003037224 */ /* 0x000fc800078e0205 */
[----:B0-----:R-:W-:-:S05]  /*0d60*/  IMAD.WIDE R2, R3, 0x4, R6 ;  /* 0x0000000403027825 */ /* 0x001fca00078e0206 */
[----:B------:R-:W-:Y:S01]  /*0d70*/  STG.E desc[UR8][R2.64], R11 ;  /* 0x0000000b02007986 */ /* 0x000fe2000c101908 */
[----:B------:R-:W-:Y:S05]  /*0d80*/  EXIT ;  /* 0x000000000000794d */ /* 0x000fea0003800000 */
.L_x_3:
[----:B------:R-:W-:-:S00]  /*0d90*/  BRA `(.L_x_3) ;  /* 0xfffffffc00fc7947 */ /* 0x000fc0000383ffff */
[----:B------:R-:W-:-:S00]  /*0da0*/  NOP ;  /* 0x0000000000007918 */ /* 0x000fc00000000000 */
        /* <DEDUP_REMOVED lines=13> */
.L_x_9:


//--------------------- .text._Z14MatrixMulNaivePKfS0_Pfi --------------------------
	.section	.text._Z14MatrixMulNaivePKfS0_Pfi,"ax",@progbits
	.align	128
        .global         _Z14MatrixMulNaivePKfS0_Pfi
        .type           _Z14MatrixMulNaivePKfS0_Pfi,@function
        .size           _Z14MatrixMulNaivePKfS0_Pfi,(.L_x_10 - _Z14MatrixMulNaivePKfS0_Pfi)
        .other          _Z14MatrixMulNaivePKfS0_Pfi,@"STO_CUDA_ENTRY STV_DEFAULT"
_Z14MatrixMulNaivePKfS0_Pfi:
.text._Z14MatrixMulNaivePKfS0_Pfi:
[----:B------:R-:W-:Y:S01]  /*0000*/  LDC R1, c[0x0][0x37c] ;  /* 0x0000df00ff017b82 */ /* 0x000fe20000000800 */
[----:B------:R-:W0:Y:S07]  /*0010*/  S2R R0, SR_TID.Y ;  /* 0x0000000000007919 */ /* 0x000e2e0000002200 */
[----:B------:R-:W0:Y:S01]  /*0020*/  S2UR UR4, SR_CTAID.Y ;  /* 0x00000000000479c3 */ /* 0x000e220000002600 */
[----:B------:R-:W1:Y:S01]  /*0030*/  LDCU UR20, c[0x0][0x398] ;  /* 0x00007300ff1477ac */ /* 0x000e620008000800 */
[----:B------:R-:W2:Y:S06]  /*0040*/  S2R R3, SR_TID.X ;  /* 0x0000000000037919 */ /* 0x000eac0000002100 */
[----:B------:R-:W0:Y:S08]  /*0050*/  LDC R13, c[0x0][0x364] ;  /* 0x0000d900ff0d7b82 */ /* 0x000e300000000800 */
[----:B------:R-:W2:Y:S08]  /*0060*/  S2UR UR5, SR_CTAID.X ;  /* 0x00000000000579c3 */ /* 0x000eb00000002500 */
[----:B------:R-:W2:Y:S01]  /*0070*/  LDC R2, c[0x0][0x360] ;  /* 0x0000d800ff027b82 */ /* 0x000ea20000000800 */
[----:B0-----:R-:W-:-:S02]  /*0080*/  IMAD R13, R13, UR4, R0 ;  /* 0x000000040d0d7c24 */ /* 0x001fc4000f8e0200 */
[----:B--2---:R-:W-:-:S05]  /*0090*/  IMAD R0, R2, UR5, R3 ;  /* 0x0000000502007c24 */ /* 0x004fca000f8e0203 */
[----:B------:R-:W-:-:S04]  /*00a0*/  VIMNMX R2, PT, PT, R13, R0, !PT ;  /* 0x000000000d027248 */ /* 0x000fc80007fe0100 */
[----:B-1----:R-:W-:-:S13]  /*00b0*/  ISETP.GE.AND P0, PT, R2, UR20, PT ;  /* 0x0000001402007c0c */ /* 0x002fda000bf06270 */
[----:B------:R-:W-:Y:S05]  /*00c0*/  @P0 EXIT ;  /* 0x000000000000094d */ /* 0x000fea0003800000 */
[----:B------:R-:W-:Y:S01]  /*00d0*/  UISETP.GE.U32.AND UP0, UPT, UR20, 0x8, UPT ;  /* 0x000000081400788c */ /* 0x000fe2000bf06070 */
[----:B------:R-:W-:Y:S02]  /*00e0*/  HFMA2 R12, -RZ, RZ, 0, 0 ;  /* 0x00000000ff0c7431 */ /* 0x000fe400000001ff */
[----:B------:R-:W-:Y:S01]  /*00f0*/  IMAD R13, R13, UR20, RZ ;  /* 0x000000140d0d7c24 */ /* 0x000fe2000f8e02ff */
[----:B------:R-:W-:Y:S01]  /*0100*/  UMOV UR4, URZ ;  /* 0x000000ff00047c82 */ /* 0x000fe20008000000 */
[----:B------:R-:W0:Y:S04]  /*0110*/  LDCU.64 UR18, c[0x0][0x358] ;  /* 0x00006b00ff1277ac */ /* 0x000e280008000a00 */
[----:B------:R-:W-:Y:S05]  /*0120*/  BRA.U !UP0, `(.L_x_4) ;  /* 0x0000000508047547 */ /* 0x000fea000b800000 */
[----:B------:R-:W1:Y:S01]  /*0130*/  LDCU.128 UR24, c[0x0][0x380] ;  /* 0x00007000ff1877ac */ /* 0x000e620008000c00 */
[----:B------:R-:W-:Y:S02]  /*0140*/  MOV R12, RZ ;  /* 0x000000ff000c7202 */ /* 0x000fe40000000f00 */
[----:B------:R-:W-:Y:S01]  /*0150*/  MOV R14, R0 ;  /* 0x00000000000e7202 */ /* 0x000fe20000000f00 */
[----:B------:R-:W-:-:S04]  /*0160*/  ULOP3.LUT UR4, UR20, 0x7ffffff8, URZ, 0xc0, !UPT ;  /* 0x7ffffff814047892 */ /* 0x000fc8000f8ec0ff */
[----:B------:R-:W-:Y:S01]  /*0170*/  UIADD3 UR5, UPT, UPT, -UR4, URZ, URZ ;  /* 0x000000ff04057290 */ /* 0x000fe2000fffe1ff */
[----:B-1----:R-:W-:Y:S01]  /*0180*/  MOV R2, UR24 ;  /* 0x0000001800027c02 */ /* 0x002fe20008000f00 */
[----:B------:R-:W-:Y:S01]  /*0190*/  UIMAD.WIDE UR6, UR20, 0x8, UR26 ;  /* 0x00000008140678a5 */ /* 0x000fe2000f8e021a */
[----:B------:R-:W-:Y:S01]  /*01a0*/  MOV R3, UR25 ;  /* 0x0000001900037c02 */ /* 0x000fe20008000f00 */
[----:B------:R-:W-:Y:S02]  /*01b0*/  UIMAD.WIDE UR8, UR20, 0xc, UR26 ;  /* 0x0000000c140878a5 */ /* 0x000fe4000f8e021a */
[----:B------:R-:W-:Y:S01]  /*01c0*/  UIMAD.WIDE UR10, UR20, 0x10, UR26 ;  /* 0x00000010140a78a5 */ /* 0x000fe2000f8e021a */
[----:B------:R-:W-:Y:S01]  /*01d0*/  IMAD.WIDE.U32 R2, R13, 0x4, R2 ;  /* 0x000000040d027825 */ /* 0x000fe200078e0002 */
[----:B------:R-:W-:Y:S02]  /*01e0*/  UIMAD.WIDE UR12, UR20, 0x14, UR26 ;  /* 0x00000014140c78a5 */ /* 0x000fe4000f8e021a */
[----:B------:R-:W-:Y:S01]  /*01f0*/  UIMAD.WIDE UR14, UR20, 0x18, UR26 ;  /* 0x00000018140e78a5 */ /* 0x000fe2000f8e021a */
[----:B------:R-:W-:Y:S01]  /*0200*/  IADD3 R2, P0, PT, R2, 0x10, RZ ;  /* 0x0000001002027810 */ /* 0x000fe20007f1e0ff */
[----:B------:R-:W-:-:S03]  /*0210*/  UIMAD.WIDE UR16, UR20, 0x1c, UR26 ;  /* 0x0000001c141078a5 */ /* 0x000fc6000f8e021a */
[----:B------:R-:W-:-:S09]  /*0220*/  IADD3.X R3, PT, PT, RZ, R3, RZ, P0, !PT ;  /* 0x00000003ff037210 */ /* 0x000fd200007fe4ff */
.L_x_5:
[----:B------:R-:W-:Y:S01]  /*0230*/  UIMAD.WIDE UR22, UR20, 0x4, UR26 ;  /* 0x00000004141678a5 */ /* 0x000fe2000f8e021a */
[----:B------:R-:W-:Y:S02]  /*0240*/  IMAD.MOV.U32 R23, RZ, RZ, 0x4 ;  /* 0x00000004ff177424 */ /* 0x000fe400078e00ff */
[----:B------:R-:W-:Y:S01]  /*0250*/  HFMA2 R11, -RZ, RZ, 0, 2.384185791015625e-07 ;  /* 0x00000004ff0b7431 */ /* 0x000fe200000001ff */
[----:B------:R-:W-:Y:S01]  /*0260*/  MOV R25, 0x4 ;  /* 0x0000000400197802 */ /* 0x000fe20000000f00 */
[----:B0-----:R-:W2:Y:S01]  /*0270*/  LDG.E R21, desc[UR18][R2.64+-0x10] ;  /* 0xfffff01202157981 */ /* 0x001ea2000c1e1900 */
[C---:B------:R-:W-:Y:S01]  /*0280*/  IMAD.WIDE R22, R14.reuse, R23, UR26 ;  /* 0x0000001a0e167e25 */ /* 0x040fe2000f8e0217 */
[----:B------:R-:W-:Y:S02]  /*0290*/  MOV R8, UR22 ;  /* 0x0000001600087c02 */ /* 0x000fe40008000f00 */
[----:B------:R-:W-:Y:S01]  /*02a0*/  MOV R9, UR23 ;  /* 0x0000001700097c02 */ /* 0x000fe20008000f00 */
[----:B------:R-:W3:Y:S02]  /*02b0*/  LDG.E R19, desc[UR18][R2.64+-0xc] ;  /* 0xfffff41202137981 */ /* 0x000ee4000c1e1900 */
[----:B------:R-:W-:-:S02]  /*02c0*/  IMAD.WIDE R8, R14, 0x4, R8 ;  /* 0x000000040e087825 */ /* 0x000fc400078e0208 */
[----:B------:R-:W2:Y:S01]  /*02d0*/  LDG.E R22, desc[UR18][R22.64] ;  /* 0x0000001216167981 */ /* 0x000ea2000c1e1900 */
[----:B------:R-:W-:Y:S01]  /*02e0*/  MOV R5, 0x4 ;  /* 0x0000000400057802 */ /* 0x000fe20000000f00 */
[C---:B------:R-:W-:Y:S02]  /*02f0*/  IMAD.WIDE R24, R14.reuse, R25, UR6 ;  /* 0x000000060e187e25 */ /* 0x040fe4000f8e0219 */
[----:B------:R0:W3:Y:S02]  /*0300*/  LDG.E R20, desc[UR18][R8.64] ;  /* 0x0000001208147981 */ /* 0x0000e4000c1e1900 */
[----:B------:R-:W-:Y:S02]  /*0310*/  IMAD.WIDE R10, R14, R11, UR8 ;  /* 0x000000080e0a7e25 */ /* 0x000fe4000f8e020b */
[----:B------:R-:W4:Y:S04]  /*0320*/  LDG.E R18, desc[UR18][R24.64] ;  /* 0x0000001218127981 */ /* 0x000f28000c1e1900 */
[----:B------:R-:W4:Y:S01]  /*0330*/  LDG.E R17, desc[UR18][R2.64+-0x8] ;  /* 0xfffff81202117981 */ /* 0x000f22000c1e1900 */
[----:B0-----:R-:W-:-:S02]  /*0340*/  HFMA2 R9, -RZ, RZ, 0, 2.384185791015625e-07 ;  /* 0x00000004ff097431 */ /* 0x001fc400000001ff */
[----:B------:R-:W-:Y:S01]  /*0350*/  IMAD.MOV.U32 R7, RZ, RZ, 0x4 ;  /* 0x00000004ff077424 */ /* 0x000fe200078e00ff */
[----:B------:R0:W5:Y:S01]  /*0360*/  LDG.E R16, desc[UR18][R10.64] ;  /* 0x000000120a107981 */ /* 0x000162000c1e1900 */
[----:B------:R-:W-:-:S03]  /*0370*/  IMAD.WIDE R4, R14, R5, UR10 ;  /* 0x0000000a0e047e25 */ /* 0x000fc6000f8e0205 */
[----:B------:R-:W5:Y:S01]  /*0380*/  LDG.E R15, desc[UR18][R2.64+-0x4] ;  /* 0xfffffc12020f7981 */ /* 0x000f62000c1e1900 */
[C---:B------:R-:W-:Y:S01]  /*0390*/  IMAD.WIDE R6, R14.reuse, R7, UR12 ;  /* 0x0000000c0e067e25 */ /* 0x040fe2000f8e0207 */
[----:B------:R-:W-:Y:S02]  /*03a0*/  MOV R27, 0x4 ;  /* 0x00000004001b7802 */ /* 0x000fe40000000f00 */
[----:B------:R1:W5:Y:S01]  /*03b0*/  LDG.E R4, desc[UR18][R4.64] ;  /* 0x0000001204047981 */ /* 0x000362000c1e1900 */
[----:B------:R-:W-:-:S03]  /*03c0*/  IMAD.WIDE R8, R14, R9, UR14 ;  /* 0x0000000e0e087e25 */ /* 0x000fc6000f8e0209 */
[----:B------:R-:W5:Y:S01]  /*03d0*/  LDG.E R23, desc[UR18][R2.64] ;  /* 0x0000001202177981 */ /* 0x000f62000c1e1900 */
[----:B0-----:R-:W-:-:S03]  /*03e0*/  IMAD.WIDE R10, R14, R27, UR16 ;  /* 0x000000100e0a7e25 */ /* 0x001fc6000f8e021b */
[----:B------:R-:W5:Y:S04]  /*03f0*/  LDG.E R7, desc[UR18][R6.64] ;  /* 0x0000001206077981 */ /* 0x000f68000c1e1900 */
[----:B------:R-:W5:Y:S04]  /*0400*/  LDG.E R24, desc[UR18][R2.64+0x4] ;  /* 0x0000041202187981 */ /* 0x000f68000c1e1900 */
[----:B------:R-:W5:Y:S04]  /*0410*/  LDG.E R8, desc[UR18][R8.64] ;  /* 0x0000001208087981 */ /* 0x000f68000c1e1900 */
[----:B------:R-:W5:Y:S04]  /*0420*/  LDG.E R25, desc[UR18][R2.64+0x8] ;  /* 0x0000081202197981 */ /* 0x000f68000c1e1900 */
[----:B------:R-:W5:Y:S04]  /*0430*/  LDG.E R10, desc[UR18][R10.64] ;  /* 0x000000120a0a7981 */ /* 0x000f68000c1e1900 */
[----:B------:R0:W5:Y:S01]  /*0440*/  LDG.E R27, desc[UR18][R2.64+0xc] ;  /* 0x00000c12021b7981 */ /* 0x000162000c1e1900 */
[----:B------:R-:W-:-:S04]  /*0450*/  UIADD3 UR5, UPT, UPT, UR5, 0x8, URZ ;  /* 0x0000000805057890 */ /* 0x000fc8000fffe0ff */
[----:B------:R-:W-:Y:S01]  /*0460*/  UISETP.NE.AND UP0, UPT, UR5, URZ, UPT ;  /* 0x000000ff0500728c */ /* 0x000fe2000bf05270 */
[----:B-1----:R-:W-:Y:S02]  /*0470*/  MOV R5, UR20 ;  /* 0x0000001400057c02 */ /* 0x002fe40008000f00 */
[----:B0-----:R-:W-:Y:S02]  /*0480*/  IADD3 R2, P0, PT, R2, 0x20, RZ ;  /* 0x0000002002027810 */ /* 0x001fe40007f1e0ff */
[----:B------:R-:W-:Y:S02]  /*0490*/  LEA R14, R5, R14, 0x3 ;  /* 0x0000000e050e7211 */ /* 0x000fe400078e18ff */
[----:B------:R-:W-:Y:S01]  /*04a0*/  IADD3.X R3, PT, PT, RZ, R3, RZ, P0, !PT ;  /* 0x00000003ff037210 */ /* 0x000fe200007fe4ff */
[----:B--2---:R-:W-:-:S04]  /*04b0*/  FFMA R22, R21, R22, R12 ;  /* 0x0000001615167223 */ /* 0x004fc8000000000c */
[----:B---3--:R-:W-:-:S04]  /*04c0*/  FFMA R20, R19, R20, R22 ;  /* 0x0000001413147223 */ /* 0x008fc80000000016 */
[----:B----4-:R-:W-:-:S04]  /*04d0*/  FFMA R18, R17, R18, R20 ;  /* 0x0000001211127223 */ /* 0x010fc80000000014 */
[----:B-----5:R-:W-:-:S04]  /*04e0*/  FFMA R16, R15, R16, R18 ;  /* 0x000000100f107223 */ /* 0x020fc80000000012 */
[----:B------:R-:W-:-:S04]  /*04f0*/  FFMA R23, R23, R4, R16 ;  /* 0x0000000417177223 */ /* 0x000fc80000000010 */
[----:B------:R-:W-:-:S04]  /*0500*/  FFMA R24, R24, R7, R23 ;  /* 0x0000000718187223 */ /* 0x000fc80000000017 */
[----:B------:R-:W-:-:S04]  /*0510*/  FFMA R8, R25, R8, R24 ;  /* 0x0000000819087223 */ /* 0x000fc80000000018 */
[----:B------:R-:W-:Y:S01]  /*0520*/  FFMA R12, R27, R10, R8 ;  /* 0x0000000a1b0c7223 */ /* 0x000fe20000000008 */
[----:B------:R-:W-:Y:S06]  /*0530*/  BRA.U UP0, `(.L_x_5) ;  /* 0xfffffffd003c7547 */ /* 0x000fec000b83ffff */
.L_x_4:
[----:B------:R-:W-:-:S04]  /*0540*/  ULOP3.LUT UR6, UR20, 0x7, URZ, 0xc0, !UPT ;  /* 0x0000000714067892 */ /* 0x000fc8000f8ec0ff */
[----:B------:R-:W-:-:S09]  /*0550*/  UISETP.NE.AND UP0, UPT, UR6, URZ, UPT ;  /* 0x000000ff0600728c */ /* 0x000fd2000bf05270 */
[----:B------:R-:W-:Y:S05]  /*0560*/  BRA.U !UP0, `(.L_x_6) ;  /* 0x0000000508387547 */ /* 0x000fea000b800000 */
[----:B------:R-:W-:Y:S02]  /*0570*/  UISETP.GE.U32.AND UP0, UPT, UR6, 0x4, UPT ;  /* 0x000000040600788c */ /* 0x000fe4000bf06070 */
[----:B------:R-:W-:-:S04]  /*0580*/  ULOP3.LUT UR5, UR20, 0x3, URZ, 0xc0, !UPT ;  /* 0x0000000314057892 */ /* 0x000fc8000f8ec0ff */
[----:B------:R-:W-:-:S03]  /*0590*/  UISETP.NE.AND UP1, UPT, UR5, URZ, UPT ;  /* 0x000000ff0500728c */ /* 0x000fc6000bf25270 */
[----:B------:R-:W-:Y:S08]  /*05a0*/  BRA.U !UP0, `(.L_x_7) ;  /* 0x00000001087c7547 */ /* 0x000ff0000b800000 */
[----:B------:R-:W1:Y:S01]  /*05b0*/  LDC.64 R6, c[0x0][0x388] ;  /* 0x0000e200ff067b82 */ /* 0x000e620000000a00 */
[----:B------:R-:W2:Y:S01]  /*05c0*/  LDCU.64 UR6, c[0x0][0x380] ;  /* 0x00007000ff0677ac */ /* 0x000ea20008000a00 */
[----:B------:R-:W-:Y:S01]  /*05d0*/  IMAD.U32 R9, RZ, RZ, UR4 ;  /* 0x00000004ff097e24 */ /* 0x000fe2000f8e00ff */
[C---:B------:R-:W-:Y:S02]  /*05e0*/  IADD3 R3, PT, PT, R13.reuse, UR4, RZ ;  /* 0x000000040d037c10 */ /* 0x040fe4000fffe0ff */
[----:B------:R-:W-:Y:S01]  /*05f0*/  IADD3 R10, P0, PT, R13, UR4, RZ ;  /* 0x000000040d0a7c10 */ /* 0x000fe2000ff1e0ff */
[----:B------:R-:W-:Y:S01]  /*0600*/  IMAD R9, R9, UR20, R0 ;  /* 0x0000001409097c24 */ /* 0x000fe2000f8e0200 */
[----:B------:R-:W-:Y:S01]  /*0610*/  MOV R11, UR20 ;  /* 0x00000014000b7c02 */ /* 0x000fe20008000f00 */
[----:B------:R-:W3:Y:S01]  /*0620*/  LDC.64 R4, c[0x0][0x380] ;  /* 0x0000e000ff047b82 */ /* 0x000ee20000000a00 */
[----:B------:R-:W-:Y:S01]  /*0630*/  MOV R15, UR20 ;  /* 0x00000014000f7c02 */ /* 0x000fe20008000f00 */
[----:B-1----:R-:W-:Y:S01]  /*0640*/  IMAD.WIDE R6, R9, 0x4, R6 ;  /* 0x0000000409067825 */ /* 0x002fe200078e0206 */
[----:B------:R-:W-:-:S05]  /*0650*/  MOV R9, UR20 ;  /* 0x0000001400097c02 */ /* 0x000fca0008000f00 */
[----:B------:R-:W-:Y:S02]  /*0660*/  IMAD.WIDE R8, R9, 0x4, R6 ;  /* 0x0000000409087825 */ /* 0x000fe400078e0206 */
[----:B0-----:R-:W4:Y:S02]  /*0670*/  LDG.E R6, desc[UR18][R6.64] ;  /* 0x0000001206067981 */ /* 0x001f24000c1e1900 */
[----:B---3--:R-:W-:Y:S01]  /*0680*/  IMAD.WIDE.U32 R4, R3, 0x4, R4 ;  /* 0x0000000403047825 */ /* 0x008fe200078e0004 */
[----:B------:R-:W-:Y:S01]  /*0690*/  IADD3.X R3, PT, PT, RZ, RZ, RZ, P0, !PT ;  /* 0x000000ffff037210 */ /* 0x000fe200007fe4ff */
[----:B------:R-:W3:Y:S01]  /*06a0*/  LDG.E R17, desc[UR18][R8.64] ;  /* 0x0000001208117981 */ /* 0x000ee2000c1e1900 */
[----:B--2---:R-:W-:-:S03]  /*06b0*/  LEA R2, P0, R10, UR6, 0x2 ;  /* 0x000000060a027c11 */ /* 0x004fc6000f8010ff */
[----:B------:R-:W4:Y:S01]  /*06c0*/  LDG.E R5, desc[UR18][R4.64] ;  /* 0x0000001204057981 */ /* 0x000f22000c1e1900 */
[----:B------:R-:W-:Y:S01]  /*06d0*/  LEA.HI.X R3, R10, UR7, R3, 0x2, P0 ;  /* 0x000000070a037c11 */ /* 0x000fe200080f1403 */
[----:B------:R-:W-:-:S04]  /*06e0*/  IMAD.WIDE R10, R11, 0x4, R8 ;  /* 0x000000040b0a7825 */ /* 0x000fc800078e0208 */
[----:B------:R-:W3:Y:S01]  /*06f0*/  LDG.E R16, desc[UR18][R2.64+0x4] ;  /* 0x0000041202107981 */ /* 0x000ee2000c1e1900 */
[----:B------:R-:W-:-:S03]  /*0700*/  IMAD.WIDE R14, R15, 0x4, R10 ;  /* 0x000000040f0e7825 */ /* 0x000fc600078e020a */
[----:B------:R-:W2:Y:S04]  /*0710*/  LDG.E R19, desc[UR18][R10.64] ;  /* 0x000000120a137981 */ /* 0x000ea8000c1e1900 */
[----:B------:R-:W2:Y:S04]  /*0720*/  LDG.E R18, desc[UR18][R2.64+0x8] ;  /* 0x0000081202127981 */ /* 0x000ea8000c1e1900 */
[----:B------:R-:W5:Y:S04]  /*0730*/  LDG.E R20, desc[UR18][R2.64+0xc] ;  /* 0x00000c1202147981 */ /* 0x000f68000c1e1900 */
[----:B------:R-:W5:Y:S01]  /*0740*/  LDG.E R14, desc[UR18][R14.64] ;  /* 0x000000120e0e7981 */ /* 0x000f62000c1e1900 */
[----:B------:R-:W-:Y:S01]  /*0750*/  UIADD3 UR4, UPT, UPT, UR4, 0x4, URZ ;  /* 0x0000000404047890 */ /* 0x000fe2000fffe0ff */
[----:B----4-:R-:W-:-:S04]  /*0760*/  FFMA R5, R5, R6, R12 ;  /* 0x0000000605057223 */ /* 0x010fc8000000000c */
[----:B---3--:R-:W-:-:S04]  /*0770*/  FFMA R5, R16, R17, R5 ;  /* 0x0000001110057223 */ /* 0x008fc80000000005 */
[----:B--2---:R-:W-:-:S04]  /*0780*/  FFMA R5, R18, R19, R5 ;  /* 0x0000001312057223 */ /* 0x004fc80000000005 */
[----:B-----5:R-:W-:-:S07]  /*0790*/  FFMA R12, R20, R14, R5 ;  /* 0x0000000e140c7223 */ /* 0x020fce0000000005 */
.L_x_7:
[----:B------:R-:W-:Y:S05]  /*07a0*/  BRA.U !UP1, `(.L_x_6) ;  /* 0x0000000109a87547 */ /* 0x000fea000b800000 */
[----:B------:R-:W-:Y:S01]  /*07b0*/  UISETP.NE.AND UP0, UPT, UR5, 0x1, UPT ;  /* 0x000000010500788c */ /* 0x000fe2000bf05270 */
[----:B------:R-:W-:Y:S01]  /*07c0*/  MOV R7, UR4 ;  /* 0x0000000400077c02 */ /* 0x000fe20008000f00 */
[----:B------:R-:W-:Y:S02]  /*07d0*/  ULOP3.LUT UR5, UR20, 0x1, URZ, 0xc0, !UPT ;  /* 0x0000000114057892 */ /* 0x000fe4000f8ec0ff */
[----:B------:R-:W-:Y:S02]  /*07e0*/  MOV R15, UR20 ;  /* 0x00000014000f7c02 */ /* 0x000fe40008000f00 */
[----:B------:R-:W-:Y:S01]  /*07f0*/  UISETP.NE.U32.AND UP1, UPT, UR5, 0x1, UPT ;  /* 0x000000010500788c */ /* 0x000fe2000bf25070 */
[----:B------:R-:W-:-:S04]  /*0800*/  PLOP3.LUT P1, PT, PT, PT, UP0, 0x80, 0x8 ;  /* 0x000000000008781c */ /* 0x000fc80003f2f008 */
[----:B------:R-:W1:Y:S01]  /*0810*/  @UP0 LDCU.128 UR8, c[0x0][0x380] ;  /* 0x00007000ff0807ac */ /* 0x000e620008000c00 */
[----:B------:R-:W-:Y:S01]  /*0820*/  PLOP3.LUT P0, PT, PT, PT, UP1, 0x80, 0x8 ;  /* 0x000000000008781c */ /* 0x000fe20003f0f018 */
[----:B------:R-:W2:Y:S04]  /*0830*/  @UP0 LDCU.64 UR6, c[0x0][0x380] ;  /* 0x00007000ff0607ac */ /* 0x000ea80008000a00 */
[----:B------:R-:W3:Y:S03]  /*0840*/  @!UP1 LDCU.128 UR12, c[0x0][0x380] ;  /* 0x00007000ff0c97ac */ /* 0x000ee60008000c00 */
[C---:B------:R-:W-:Y:S02]  /*0850*/  @P1 IADD3 R3, PT, PT, R13.reuse, UR4, RZ ;  /* 0x000000040d031c10 */ /* 0x040fe4000fffe0ff */
[----:B------:R-:W-:Y:S01]  /*0860*/  @P1 IADD3 R6, P2, PT, R13, UR4, RZ ;  /* 0x000000040d061c10 */ /* 0x000fe2000ff5e0ff */
[----:B------:R-:W-:Y:S01]  /*0870*/  @UP0 UIADD3 UR4, UPT, UPT, UR4, 0x2, URZ ;  /* 0x0000000204040890 */ /* 0x000fe2000fffe0ff */
[----:B-1----:R-:W-:Y:S01]  /*0880*/  MOV R11, UR9 ;  /* 0x00000009000b7c02 */ /* 0x002fe20008000f00 */
[----:B------:R-:W-:Y:S01]  /*0890*/  IMAD.U32 R10, RZ, RZ, UR8 ;  /* 0x00000008ff0a7e24 */ /* 0x000fe2000f8e00ff */
[----:B------:R-:W-:-:S02]  /*08a0*/  MOV R4, UR10 ;  /* 0x0000000a00047c02 */ /* 0x000fc40008000f00 */
[----:B------:R-:W-:Y:S01]  /*08b0*/  MOV R5, UR11 ;  /* 0x0000000b00057c02 */ /* 0x000fe20008000f00 */
[----:B------:R-:W-:-:S04]  /*08c0*/  @P1 IMAD.WIDE.U32 R10, R3, 0x4, R10 ;  /* 0x00000004030a1825 */ /* 0x000fc800078e000a */
[----:B------:R-:W-:Y:S01]  /*08d0*/  @P1 IMAD R3, R7, UR20, R0 ;  /* 0x0000001407031c24 */ /* 0x000fe2000f8e0200 */
[----:B------:R-:W-:Y:S01]  /*08e0*/  @P1 IADD3.X R7, PT, PT, RZ, RZ, RZ, P2, !PT ;  /* 0x000000ffff071210 */ /* 0x000fe200017fe4ff */
[----:B------:R-:W-:Y:S01]  /*08f0*/  IMAD.U32 R19, RZ, RZ, UR4 ;  /* 0x00000004ff137e24 */ /* 0x000fe2000f8e00ff */
[C---:B--2---:R-:W-:Y:S01]  /*0900*/  @P1 LEA R2, P2, R6.reuse, UR6, 0x2 ;  /* 0x0000000606021c11 */ /* 0x044fe2000f8410ff */
[----:B------:R-:W-:Y:S01]  /*0910*/  @P1 IMAD.WIDE R4, R3, 0x4, R4 ;  /* 0x0000000403041825 */ /* 0x000fe200078e0204 */
[----:B------:R-:W-:Y:S01]  /*0920*/  @!P0 IADD3 R17, PT, PT, R13, UR4, RZ ;  /* 0x000000040d118c10 */ /* 0x000fe2000fffe0ff */
[----:B0-----:R-:W2:Y:S01]  /*0930*/  @P1 LDG.E R11, desc[UR18][R10.64] ;  /* 0x000000120a0b1981 */ /* 0x001ea2000c1e1900 */
[----:B------:R-:W-:Y:S01]  /*0940*/  @P1 LEA.HI.X R3, R6, UR7, R7, 0x2, P2 ;  /* 0x0000000706031c11 */ /* 0x000fe200090f1407 */
[----:B------:R-:W-:Y:S01]  /*0950*/  @!P0 IMAD R19, R19, UR20, R0 ;  /* 0x0000001413138c24 */ /* 0x000fe2000f8e0200 */
[----:B---3--:R-:W-:Y:S01]  /*0960*/  MOV R6, UR12 ;  /* 0x0000000c00067c02 */ /* 0x008fe20008000f00 */
[----:B------:R-:W-:Y:S01]  /*0970*/  @P1 IMAD.WIDE R14, R15, 0x4, R4 ;  /* 0x000000040f0e1825 */ /* 0x000fe200078e0204 */
[----:B------:R-:W-:Y:S01]  /*0980*/  MOV R7, UR13 ;  /* 0x0000000d00077c02 */ /* 0x000fe20008000f00 */
[----:B------:R-:W2:Y:S01]  /*0990*/  @P1 LDG.E R4, desc[UR18][R4.64] ;  /* 0x0000001204041981 */ /* 0x000ea2000c1e1900 */
[----:B------:R-:W-:-:S02]  /*09a0*/  MOV R8, UR14 ;  /* 0x0000000e00087c02 */ /* 0x000fc40008000f00 */
[----:B------:R-:W-:Y:S01]  /*09b0*/  MOV R9, UR15 ;  /* 0x0000000f00097c02 */ /* 0x000fe20008000f00 */
[----:B------:R-:W-:Y:S01]  /*09c0*/  @!P0 IMAD.WIDE.U32 R6, R17, 0x4, R6 ;  /* 0x0000000411068825 */ /* 0x000fe200078e0006 */
[----:B------:R-:W3:Y:S03]  /*09d0*/  @P1 LDG.E R14, desc[UR18][R14.64] ;  /* 0x000000120e0e1981 */ /* 0x000ee6000c1e1900 */
[----:B------:R-:W-:Y:S01]  /*09e0*/  @!P0 IMAD.WIDE R8, R19, 0x4, R8 ;  /* 0x0000000413088825 */ /* 0x000fe200078e0208 */
[----:B------:R-:W3:Y:S04]  /*09f0*/  @P1 LDG.E R2, desc[UR18][R2.64+0x4] ;  /* 0x0000041202021981 */ /* 0x000ee8000c1e1900 */
[----:B------:R-:W4:Y:S04]  /*0a00*/  @!P0 LDG.E R7, desc[UR18][R6.64] ;  /* 0x0000001206078981 */ /* 0x000f28000c1e1900 */
[----:B------:R-:W4:Y:S01]  /*0a10*/  @!P0 LDG.E R8, desc[UR18][R8.64] ;  /* 0x0000001208088981 */ /* 0x000f22000c1e1900 */
[----:B--2---:R-:W-:-:S04]  /*0a20*/  @P1 FFMA R11, R11, R4, R12 ;  /* 0x000000040b0b1223 */ /* 0x004fc8000000000c */
[----:B---3--:R-:W-:-:S04]  /*0a30*/  @P1 FFMA R12, R2, R14, R11 ;  /* 0x0000000e020c1223 */ /* 0x008fc8000000000b */
[----:B----4-:R-:W-:-:S07]  /*0a40*/  @!P0 FFMA R12, R7, R8, R12 ;  /* 0x00000008070c8223 */ /* 0x010fce000000000c */
.L_x_6:
[----:B------:R-:W1:Y:S01]  /*0a50*/  LDC.64 R2, c[0x0][0x390] ;  /* 0x0000e400ff027b82 */ /* 0x000e620000000a00 */
[----:B------:R-:W-:-:S05]  /*0a60*/  IADD3 R13, PT, PT, R0, R13, RZ ;  /* 0x0000000d000d7210 */ /* 0x000fca0007ffe0ff */
[----:B-1----:R-:W-:-:S05]  /*0a70*/  IMAD.WIDE R2, R13, 0x4, R2 ;  /* 0x000000040d027825 */ /* 0x002fca00078e0202 */
[----:B0-----:R-:W-:Y:S01]  /*0a80*/  STG.E desc[UR18][R2.64], R12 ;  /* 0x0000000c02007986 */ /* 0x001fe2000c101912 */
[----:B------:R-:W-:Y:S05]  /*0a90*/  EXIT ;  /* 0x000000000000794d */ /* 0x000fea0003800000 */
.L_x_8:
        /* <DEDUP_REMOVED lines=14> */
.L_x_10:


//--------------------- .nv.shared._Z14MatrixMulTiledPKfS0_Pfi --------------------------
	.section	.nv.shared._Z14MatrixMulTiledPKfS0_Pfi,"aw",@nobits
	.sectionflags	@""
	.align	4
.nv.shared._Z14MatrixMulTiledPKfS0_Pfi:
	.zero		3072


//--------------------- .nv.shared.reserved.0     --------------------------
	.section	.nv.shared.reserved.0,"aw",@nobits
	.weak		__nv_reservedSMEM_offset_0_alias
	.size		__nv_reservedSMEM_offset_0_alias, 0, 64
	.other		__nv_reservedSMEM_offset_0_alias,@"STO_CUDA_RESERVED_SHARED STV_DEFAULT"
__nv_reservedSMEM_offset_0_alias:
	.zero		0
	.zero		64


//--------------------- .nv.constant0._Z14MatrixMulTiledPKfS0_Pfi --------------------------
	.section	.nv.constant0._Z14MatrixMulTiledPKfS0_Pfi,"a",@progbits
	.sectionflags	@""
	.align	4
.nv.constant0._Z14MatrixMulTiledPKfS0_Pfi:
	.zero		924


//--------------------- .nv.constant0._Z14MatrixMulNaivePKfS0_Pfi --------------------------
	.section	.nv.constant0._Z14MatrixMulNaivePKfS0_Pfi,"a",@progbits
	.sectionflags	@""
	.align	4
.nv.constant0._Z14MatrixMulNaivePKfS0_Pfi:
	.zero		924


//--------------------- SYMBOLS --------------------------

	.type		.nv.reservedSmem.offset0,@object
	.size		.nv.reservedSmem.offset0,0x4
	.type		.nv.reservedSmem.cap,@object
	.size		.nv.reservedSmem.cap,0x4
